	.target	sm_90a

	.elftype	@"ET_EXEC"


//--------------------- .note.nv.tkinfo           --------------------------
	.section	.note.nv.tkinfo,"",@"SHT_NOTE"
	.sectionflags	@"SHF_NOTE_NV_TKINFO"
	.tkinfo
        /*0018*/ 	.word	0x00000002
        /*0030*/ 	.string	""
        /*0030*/ 	.string	"ptxas"
        /*0030*/ 	.string	"Cuda compilation tools, release 13.0, V13.0.88"
        /*0030*/ 	.string	"Build cuda_13.0.r13.0/compiler.36424714_0"
        /*0030*/ 	.string	"-arch sm_90a -m 64 "



//--------------------- .note.nv.cuinfo           --------------------------
	.section	.note.nv.cuinfo,"",@"SHT_NOTE"
	.sectionflags	@"SHF_NOTE_NV_CUINFO"
        /*0018*/ 	.short	0x0002
        /*001a*/ 	.short	0x005a
        /*001c*/ 	.short	0x0082
	.zero		2


//--------------------- .nv.info                  --------------------------
	.section	.nv.info,"",@"SHT_CUDA_INFO"
	.align	4


	//----- nvinfo : EIATTR_REGCOUNT
	.align		4
        /*0000*/ 	.byte	0x04, 0x2f
        /*0002*/ 	.short	(.L_18 - .L_17)
	.align		4
.L_17:
        /*0004*/ 	.word	index@(_ZN7cutlass13device_kernelINS_4gemm6kernel13GemmUniversalIN4cute5tupleIJiiiiEEENS1_10collective13CollectiveMmaINS1_34MainloopSm90TmaGmmaWarpSpecializedILi8ENS5_IJNS4_1CILi1EEESB_SB_EEENS1_35KernelTmaWarpSpecializedCooperativeEEENS5_IJNSA_ILi128EEENSA_ILi64EEESG_EEENS_6half_tENS5_IJlSB_lEEESI_SJ_NS4_8TiledMMAINS4_8MMA_AtomIJNS4_4SM904GMMA25MMA_64x64x16_F32F16F16_SSILNSN_5MajorE0ELSP_0ELNSN_7ScaleInE1ELSQ_1EEEEEENS4_6LayoutINS5_IJNSA_ILi2EEESB_SB_EEENS5_IJSB_NSA_ILi0EEESW_EEEEENS5_IJNS4_10UnderscoreESZ_SZ_EEEEENS4_13SM90_TMA_LOADENS4_14ComposedLayoutINS4_7SwizzleILi3ELi4ELi3EEENS4_18smem_ptr_flag_bitsILi16EEENST_INS5_IJNSA_ILi8EEESG_EEENS5_IJSG_SB_EEEEEEEvNS4_8identityES12_S1C_vS1D_EENS_8epilogue10collective18CollectiveEpilogueINS1F_22Sm90TmaWarpSpecializedILi3ELi2ELi16ELb1ELb0EEEJSH_NS5_IJSF_NSA_ILi32EEEEEESI_SJ_SI_SJ_NS1F_6fusion15FusionCallbacksIS1J_NS1M_13LinCombEltActINS1F_6thread4SiLuESI_fSI_fLNS_15FloatRoundStyleE2EEESH_S1L_JEEES12_NS13_INS14_ILi2ELi4ELi3EEES17_NST_INS5_IJS18_S1K_EEENS5_IJS1K_SB_EEEEEEENS4_17SM75_U32x4_LDSM_NENS4_14SM90_TMA_STOREES1Y_NS4_17SM90_U32x4_STSM_NENS4_9Copy_AtomIJS21_SI_EEEvEEEvvEEEEvNT_6ParamsE)
        /*0008*/ 	.word	0x000000a8


	//----- nvinfo : EIATTR_FRAME_SIZE
	.align		4
.L_18:
        /*000c*/ 	.byte	0x04, 0x11
        /*000e*/ 	.short	(.L_20 - .L_19)
	.align		4
.L_19:
        /*0010*/ 	.word	index@($__internal_0_$__cuda_sm20_rcp_rn_f32_slowpath)
        /*0014*/ 	.word	0x00000000


	//----- nvinfo : EIATTR_FRAME_SIZE
	.align		4
.L_20:
        /*0018*/ 	.byte	0x04, 0x11
        /*001a*/ 	.short	(.L_22 - .L_21)
	.align		4
.L_21:
        /*001c*/ 	.word	index@(_ZN7cutlass13device_kernelINS_4gemm6kernel13GemmUniversalIN4cute5tupleIJiiiiEEENS1_10collective13CollectiveMmaINS1_34MainloopSm90TmaGmmaWarpSpecializedILi8ENS5_IJNS4_1CILi1EEESB_SB_EEENS1_35KernelTmaWarpSpecializedCooperativeEEENS5_IJNSA_ILi128EEENSA_ILi64EEESG_EEENS_6half_tENS5_IJlSB_lEEESI_SJ_NS4_8TiledMMAINS4_8MMA_AtomIJNS4_4SM904GMMA25MMA_64x64x16_F32F16F16_SSILNSN_5MajorE0ELSP_0ELNSN_7ScaleInE1ELSQ_1EEEEEENS4_6LayoutINS5_IJNSA_ILi2EEESB_SB_EEENS5_IJSB_NSA_ILi0EEESW_EEEEENS5_IJNS4_10UnderscoreESZ_SZ_EEEEENS4_13SM90_TMA_LOADENS4_14ComposedLayoutINS4_7SwizzleILi3ELi4ELi3EEENS4_18smem_ptr_flag_bitsILi16EEENST_INS5_IJNSA_ILi8EEESG_EEENS5_IJSG_SB_EEEEEEEvNS4_8identityES12_S1C_vS1D_EENS_8epilogue10collective18CollectiveEpilogueINS1F_22Sm90TmaWarpSpecializedILi3ELi2ELi16ELb1ELb0EEEJSH_NS5_IJSF_NSA_ILi32EEEEEESI_SJ_SI_SJ_NS1F_6fusion15FusionCallbacksIS1J_NS1M_13LinCombEltActINS1F_6thread4SiLuESI_fSI_fLNS_15FloatRoundStyleE2EEESH_S1L_JEEES12_NS13_INS14_ILi2ELi4ELi3EEES17_NST_INS5_IJS18_S1K_EEENS5_IJS1K_SB_EEEEEEENS4_17SM75_U32x4_LDSM_NENS4_14SM90_TMA_STOREES1Y_NS4_17SM90_U32x4_STSM_NENS4_9Copy_AtomIJS21_SI_EEEvEEEvvEEEEvNT_6ParamsE)
        /*0020*/ 	.word	0x00000000


	//----- nvinfo : EIATTR_MIN_STACK_SIZE
	.align		4
.L_22:
        /*0024*/ 	.byte	0x04, 0x12
        /*0026*/ 	.short	(.L_24 - .L_23)
	.align		4
.L_23:
        /*0028*/ 	.word	index@(_ZN7cutlass13device_kernelINS_4gemm6kernel13GemmUniversalIN4cute5tupleIJiiiiEEENS1_10collective13CollectiveMmaINS1_34MainloopSm90TmaGmmaWarpSpecializedILi8ENS5_IJNS4_1CILi1EEESB_SB_EEENS1_35KernelTmaWarpSpecializedCooperativeEEENS5_IJNSA_ILi128EEENSA_ILi64EEESG_EEENS_6half_tENS5_IJlSB_lEEESI_SJ_NS4_8TiledMMAINS4_8MMA_AtomIJNS4_4SM904GMMA25MMA_64x64x16_F32F16F16_SSILNSN_5MajorE0ELSP_0ELNSN_7ScaleInE1ELSQ_1EEEEEENS4_6LayoutINS5_IJNSA_ILi2EEESB_SB_EEENS5_IJSB_NSA_ILi0EEESW_EEEEENS5_IJNS4_10UnderscoreESZ_SZ_EEEEENS4_13SM90_TMA_LOADENS4_14ComposedLayoutINS4_7SwizzleILi3ELi4ELi3EEENS4_18smem_ptr_flag_bitsILi16EEENST_INS5_IJNSA_ILi8EEESG_EEENS5_IJSG_SB_EEEEEEEvNS4_8identityES12_S1C_vS1D_EENS_8epilogue10collective18CollectiveEpilogueINS1F_22Sm90TmaWarpSpecializedILi3ELi2ELi16ELb1ELb0EEEJSH_NS5_IJSF_NSA_ILi32EEEEEESI_SJ_SI_SJ_NS1F_6fusion15FusionCallbacksIS1J_NS1M_13LinCombEltActINS1F_6thread4SiLuESI_fSI_fLNS_15FloatRoundStyleE2EEESH_S1L_JEEES12_NS13_INS14_ILi2ELi4ELi3EEES17_NST_INS5_IJS18_S1K_EEENS5_IJS1K_SB_EEEEEEENS4_17SM75_U32x4_LDSM_NENS4_14SM90_TMA_STOREES1Y_NS4_17SM90_U32x4_STSM_NENS4_9Copy_AtomIJS21_SI_EEEvEEEvvEEEEvNT_6ParamsE)
        /*002c*/ 	.word	0x00000000
.L_24:


//--------------------- .nv.compat                --------------------------
	.section	.nv.compat,"",@"SHT_CUDA_COMPAT_INFO"
	.align	4
        /*0000*/ 	.byte	0x02, 0x09, 0x01, 0x00, 0x02, 0x02, 0x04, 0x00, 0x02, 0x05, 0x05, 0x00, 0x03, 0x07, 0x01, 0x01
        /*0010*/ 	.byte	0x02, 0x03, 0x01, 0x00, 0x02, 0x06, 0x01, 0x00, 0x04, 0x0b, 0x08, 0x00, 0x00, 0x00, 0x00, 0x00
        /*0020*/ 	.byte	0x00, 0x00, 0x00, 0x00


//--------------------- .nv.info._ZN7cutlass13device_kernelINS_4gemm6kernel13GemmUniversalIN4cute5tupleIJiiiiEEENS1_10collective13CollectiveMmaINS1_34MainloopSm90TmaGmmaWarpSpecializedILi8ENS5_IJNS4_1CILi1EEESB_SB_EEENS1_35KernelTmaWarpSpecializedCooperativeEEENS5_IJNSA_ILi128EEENSA_ILi64EEESG_EEENS_6half_tENS5_IJlSB_lEEESI_SJ_NS4_8TiledMMAINS4_8MMA_AtomIJNS4_4SM904GMMA25MMA_64x64x16_F32F16F16_SSILNSN_5MajorE0ELSP_0ELNSN_7ScaleInE1ELSQ_1EEEEEENS4_6LayoutINS5_IJNSA_ILi2EEESB_SB_EEENS5_IJSB_NSA_ILi0EEESW_EEEEENS5_IJNS4_10UnderscoreESZ_SZ_EEEEENS4_13SM90_TMA_LOADENS4_14ComposedLayoutINS4_7SwizzleILi3ELi4ELi3EEENS4_18smem_ptr_flag_bitsILi16EEENST_INS5_IJNSA_ILi8EEESG_EEENS5_IJSG_SB_EEEEEEEvNS4_8identityES12_S1C_vS1D_EENS_8epilogue10collective18CollectiveEpilogueINS1F_22Sm90TmaWarpSpecializedILi3ELi2ELi16ELb1ELb0EEEJSH_NS5_IJSF_NSA_ILi32EEEEEESI_SJ_SI_SJ_NS1F_6fusion15FusionCallbacksIS1J_NS1M_13LinCombEltActINS1F_6thread4SiLuESI_fSI_fLNS_15FloatRoundStyleE2EEESH_S1L_JEEES12_NS13_INS14_ILi2ELi4ELi3EEES17_NST_INS5_IJS18_S1K_EEENS5_IJS1K_SB_EEEEEEENS4_17SM75_U32x4_LDSM_NENS4_14SM90_TMA_STOREES1Y_NS4_17SM90_U32x4_STSM_NENS4_9Copy_AtomIJS21_SI_EEEvEEEvvEEEEvNT_6ParamsE --------------------------
	.section	.nv.info._ZN7cutlass13device_kernelINS_4gemm6kernel13GemmUniversalIN4cute5tupleIJiiiiEEENS1_10collective13CollectiveMmaINS1_34MainloopSm90TmaGmmaWarpSpecializedILi8ENS5_IJNS4_1CILi1EEESB_SB_EEENS1_35KernelTmaWarpSpecializedCooperativeEEENS5_IJNSA_ILi128EEENSA_ILi64EEESG_EEENS_6half_tENS5_IJlSB_lEEESI_SJ_NS4_8TiledMMAINS4_8MMA_AtomIJNS4_4SM904GMMA25MMA_64x64x16_F32F16F16_SSILNSN_5MajorE0ELSP_0ELNSN_7ScaleInE1ELSQ_1EEEEEENS4_6LayoutINS5_IJNSA_ILi2EEESB_SB_EEENS5_IJSB_NSA_ILi0EEESW_EEEEENS5_IJNS4_10UnderscoreESZ_SZ_EEEEENS4_13SM90_TMA_LOADENS4_14ComposedLayoutINS4_7SwizzleILi3ELi4ELi3EEENS4_18smem_ptr_flag_bitsILi16EEENST_INS5_IJNSA_ILi8EEESG_EEENS5_IJSG_SB_EEEEEEEvNS4_8identityES12_S1C_vS1D_EENS_8epilogue10collective18CollectiveEpilogueINS1F_22Sm90TmaWarpSpecializedILi3ELi2ELi16ELb1ELb0EEEJSH_NS5_IJSF_NSA_ILi32EEEEEESI_SJ_SI_SJ_NS1F_6fusion15FusionCallbacksIS1J_NS1M_13LinCombEltActINS1F_6thread4SiLuESI_fSI_fLNS_15FloatRoundStyleE2EEESH_S1L_JEEES12_NS13_INS14_ILi2ELi4ELi3EEES17_NST_INS5_IJS18_S1K_EEENS5_IJS1K_SB_EEEEEEENS4_17SM75_U32x4_LDSM_NENS4_14SM90_TMA_STOREES1Y_NS4_17SM90_U32x4_STSM_NENS4_9Copy_AtomIJS21_SI_EEEvEEEvvEEEEvNT_6ParamsE,"",@"SHT_CUDA_INFO"
	.sectionflags	@""
	.align	4


	//----- nvinfo : EIATTR_CUDA_API_VERSION
	.align		4
        /*0000*/ 	.byte	0x04, 0x37
        /*0002*/ 	.short	(.L_26 - .L_25)
.L_25:
        /*0004*/ 	.word	0x00000082


	//----- nvinfo : EIATTR_KPARAM_INFO
	.align		4
.L_26:
        /*0008*/ 	.byte	0x04, 0x17
        /*000a*/ 	.short	(.L_28 - .L_27)
.L_27:
        /*000c*/ 	.word	0x00000000
        /*0010*/ 	.short	0x0000
        /*0012*/ 	.short	0x0070
        /*0014*/ 	.byte	0x00, 0xf0, 0x01, 0x1c


	//----- nvinfo : EIATTR_SPARSE_MMA_MASK
	.align		4
.L_28:
        /*0018*/ 	.byte	0x03, 0x50
        /*001a*/ 	.short	0x0000


	//----- nvinfo : EIATTR_MAXREG_COUNT
	.align		4
        /*001c*/ 	.byte	0x03, 0x1b
        /*001e*/ 	.short	0x00a8


	//----- nvinfo : EIATTR_NUM_BARRIERS
	.align		4
        /*0020*/ 	.byte	0x02, 0x4c
        /*0022*/ 	.byte	0x02
	.zero		1


	//----- nvinfo : EIATTR_EXTERNS
	.align		4
        /*0024*/ 	.byte	0x04, 0x0f
        /*0026*/ 	.short	(.L_30 - .L_29)


	//   ....[0]....
	.align		4
.L_29:
        /*0028*/ 	.word	index@(__assertfail)


	//----- nvinfo : EIATTR_MERCURY_ISA_VERSION
	.align		4
.L_30:
        /*002c*/ 	.byte	0x03, 0x5f
        /*002e*/ 	.short	0x0101


	//----- nvinfo : EIATTR_INT_WARP_WIDE_INSTR_OFFSETS
	.align		4
        /*0030*/ 	.byte	0x04, 0x31
        /*0032*/ 	.short	(.L_32 - .L_31)


	//   ....[0]....
.L_31:
        /*0034*/ 	.word	0x00000950


	//   ....[1]....
        /*0038*/ 	.word	0x00000960


	//   ....[2]....
        /*003c*/ 	.word	0x000009e0


	//----- nvinfo : EIATTR_COOP_GROUP_MASK_REGIDS
	.align		4
.L_32:
        /*0040*/ 	.byte	0x04, 0x29
        /*0042*/ 	.short	(.L_34 - .L_33)


	//   ....[0]....
.L_33:
        /*0044*/ 	.word	0xffffffff


	//   ....[1]....
        /*0048*/ 	.word	0xffffffff


	//   ....[2]....
        /*004c*/ 	.word	0xffffffff


	//   ....[3]....
        /*0050*/ 	.word	0xffffffff


	//   ....[4]....
        /*0054*/ 	.word	0xffffffff


	//   ....[5]....
        /*0058*/ 	.word	0xffffffff


	//----- nvinfo : EIATTR_COOP_GROUP_INSTR_OFFSETS
	.align		4
.L_34:
        /*005c*/ 	.byte	0x04, 0x28
        /*005e*/ 	.short	(.L_36 - .L_35)


	//   ....[0]....
.L_35:
        /*0060*/ 	.word	0x00000070


	//   ....[1]....
        /*0064*/ 	.word	0x00000080


	//   ....[2]....
        /*0068*/ 	.word	0x00000440


	//   ....[3]....
        /*006c*/ 	.word	0x00000680


	//   ....[4]....
        /*0070*/ 	.word	0x00000810


	//   ....[5]....
        /*0074*/ 	.word	0x00001500


	//----- nvinfo : EIATTR_REG_RECONFIG
	.align		4
.L_36:
        /*0078*/ 	.byte	0x01, 0x54
	.zero		2


	//----- nvinfo : EIATTR_SYSCALL_OFFSETS
	.align		4
        /*007c*/ 	.byte	0x04, 0x46
        /*007e*/ 	.short	(.L_38 - .L_37)


	//   ....[0]....
.L_37:
        /*0080*/ 	.word	0x000016c0


	//   ....[1]....
        /*0084*/ 	.word	0x000020e0


	//   ....[2]....
        /*0088*/ 	.word	0x000021d0


	//----- nvinfo : EIATTR_MBARRIER_INSTR_OFFSETS
	.align		4
.L_38:
        /*008c*/ 	.byte	0x04, 0x39
        /*008e*/ 	.short	(.L_40 - .L_39)


	//   ....[0]....
.L_39:
        /*0090*/ 	.word	0x00000560
        /*0094*/ 	.word	0x000000ff
        /*0098*/ 	.word	0x00000000
        /*009c*/ 	.short	0x0100
        /*009e*/ 	.byte	0x08
	.zero		1


	//   ....[1]....
        /*00a0*/ 	.word	0x00000570
        /*00a4*/ 	.word	0x000000ff
        /*00a8*/ 	.word	0x00000040
        /*00ac*/ 	.short	0x0100
        /*00ae*/ 	.byte	0x08
	.zero		1


	//   ....[2]....
        /*00b0*/ 	.word	0x00000580
        /*00b4*/ 	.word	0x000000ff
        /*00b8*/ 	.word	0x00000008
        /*00bc*/ 	.short	0x0100
        /*00be*/ 	.byte	0x08
	.zero		1


	//   ....[3]....
        /*00c0*/ 	.word	0x00000590
        /*00c4*/ 	.word	0x000000ff
        /*00c8*/ 	.word	0x00000048
        /*00cc*/ 	.short	0x0100
        /*00ce*/ 	.byte	0x08
	.zero		1


	//   ....[4]....
        /*00d0*/ 	.word	0x000005a0
        /*00d4*/ 	.word	0x000000ff
        /*00d8*/ 	.word	0x00000010
        /*00dc*/ 	.short	0x0100
        /*00de*/ 	.byte	0x08
	.zero		1


	//   ....[5]....
        /*00e0*/ 	.word	0x000005b0
        /*00e4*/ 	.word	0x000000ff
        /*00e8*/ 	.word	0x00000050
        /*00ec*/ 	.short	0x0100
        /*00ee*/ 	.byte	0x08
	.zero		1


	//   ....[6]....
        /*00f0*/ 	.word	0x000005c0
        /*00f4*/ 	.word	0x000000ff
        /*00f8*/ 	.word	0x00000018
        /*00fc*/ 	.short	0x0100
        /*00fe*/ 	.byte	0x08
	.zero		1


	//   ....[7]....
        /*0100*/ 	.word	0x000005d0
        /*0104*/ 	.word	0x000000ff
        /*0108*/ 	.word	0x00000058
        /*010c*/ 	.short	0x0100
        /*010e*/ 	.byte	0x08
	.zero		1


	//   ....[8]....
        /*0110*/ 	.word	0x000005e0
        /*0114*/ 	.word	0x000000ff
        /*0118*/ 	.word	0x00000020
        /*011c*/ 	.short	0x0100
        /*011e*/ 	.byte	0x08
	.zero		1


	//   ....[9]....
        /*0120*/ 	.word	0x000005f0
        /*0124*/ 	.word	0x000000ff
        /*0128*/ 	.word	0x00000060
        /*012c*/ 	.short	0x0100
        /*012e*/ 	.byte	0x08
	.zero		1


	//   ....[10]....
        /*0130*/ 	.word	0x00000600
        /*0134*/ 	.word	0x000000ff
        /*0138*/ 	.word	0x00000028
        /*013c*/ 	.short	0x0100
        /*013e*/ 	.byte	0x08
	.zero		1


	//   ....[11]....
        /*0140*/ 	.word	0x00000610
        /*0144*/ 	.word	0x000000ff
        /*0148*/ 	.word	0x00000068
        /*014c*/ 	.short	0x0100
        /*014e*/ 	.byte	0x08
	.zero		1


	//   ....[12]....
        /*0150*/ 	.word	0x00000620
        /*0154*/ 	.word	0x000000ff
        /*0158*/ 	.word	0x00000030
        /*015c*/ 	.short	0x0100
        /*015e*/ 	.byte	0x08
	.zero		1


	//   ....[13]....
        /*0160*/ 	.word	0x00000630
        /*0164*/ 	.word	0x000000ff
        /*0168*/ 	.word	0x00000070
        /*016c*/ 	.short	0x0100
        /*016e*/ 	.byte	0x08
	.zero		1


	//   ....[14]....
        /*0170*/ 	.word	0x00000640
        /*0174*/ 	.word	0x000000ff
        /*0178*/ 	.word	0x00000038
        /*017c*/ 	.short	0x0100
        /*017e*/ 	.byte	0x08
	.zero		1


	//   ....[15]....
        /*0180*/ 	.word	0x00000650
        /*0184*/ 	.word	0x000000ff
        /*0188*/ 	.word	0x00000078
        /*018c*/ 	.short	0x0100
        /*018e*/ 	.byte	0x08
	.zero		1


	//   ....[16]....
        /*0190*/ 	.word	0x000007a0
        /*0194*/ 	.word	0x000000ff
        /*0198*/ 	.word	0x00000080
        /*019c*/ 	.short	0x0100
        /*019e*/ 	.byte	0x08
	.zero		1


	//   ....[17]....
        /*01a0*/ 	.word	0x000007b0
        /*01a4*/ 	.word	0x000000ff
        /*01a8*/ 	.word	0x00000098
        /*01ac*/ 	.short	0x0100
        /*01ae*/ 	.byte	0x08
	.zero		1


	//   ....[18]....
        /*01b0*/ 	.word	0x000007c0
        /*01b4*/ 	.word	0x000000ff
        /*01b8*/ 	.word	0x00000088
        /*01bc*/ 	.short	0x0100
        /*01be*/ 	.byte	0x08
	.zero		1


	//   ....[19]....
        /*01c0*/ 	.word	0x000007d0
        /*01c4*/ 	.word	0x000000ff
        /*01c8*/ 	.word	0x000000a0
        /*01cc*/ 	.short	0x0100
        /*01ce*/ 	.byte	0x08
	.zero		1


	//   ....[20]....
        /*01d0*/ 	.word	0x000007e0
        /*01d4*/ 	.word	0x000000ff
        /*01d8*/ 	.word	0x00000090
        /*01dc*/ 	.short	0x0100
        /*01de*/ 	.byte	0x08
	.zero		1


	//   ....[21]....
        /*01e0*/ 	.word	0x000007f0
        /*01e4*/ 	.word	0x000000ff
        /*01e8*/ 	.word	0x000000a8
        /*01ec*/ 	.short	0x0100
        /*01ee*/ 	.byte	0x08
	.zero		1


	//   ....[22]....
        /*01f0*/ 	.word	0x00000a80
        /*01f4*/ 	.word	0x000000ff
        /*01f8*/ 	.word	0x000000b0
        /*01fc*/ 	.short	0x0100
        /*01fe*/ 	.byte	0x08
	.zero		1


	//   ....[23]....
        /*0200*/ 	.word	0x00000ae0
        /*0204*/ 	.word	0x000000ff
        /*0208*/ 	.word	0x000000b8
        /*020c*/ 	.short	0x0100
        /*020e*/ 	.byte	0x08
	.zero		1


	//   ....[24]....
        /*0210*/ 	.word	0x00001740
        /*0214*/ 	.word	0x00000003
        /*0218*/ 	.word	0x00000000
        /*021c*/ 	.short	0x010a
        /*021e*/ 	.byte	0x3f
	.zero		1


	//   ....[25]....
        /*0220*/ 	.word	0x00001780
        /*0224*/ 	.word	0x00000003
        /*0228*/ 	.word	0x00000000
        /*022c*/ 	.short	0x010a
        /*022e*/ 	.byte	0x3f
	.zero		1


	//   ....[26]....
        /*0230*/ 	.word	0x00001af0
        /*0234*/ 	.word	0x000000ff
        /*0238*/ 	.word	0x00000000
        /*023c*/ 	.short	0x010a
        /*023e*/ 	.byte	0x04
	.zero		1


	//   ....[27]....
        /*0240*/ 	.word	0x00001b30
        /*0244*/ 	.word	0x000000ff
        /*0248*/ 	.word	0x00000000
        /*024c*/ 	.short	0x010a
        /*024e*/ 	.byte	0x04
	.zero		1


	//   ....[28]....
        /*0250*/ 	.word	0x00001d90
        /*0254*/ 	.word	0x000000ff
        /*0258*/ 	.word	0x00000000
        /*025c*/ 	.short	0x0101
        /*025e*/ 	.byte	0x04
	.zero		1


	//   ....[29]....
        /*0260*/ 	.word	0x00001f40
        /*0264*/ 	.word	0x000000ff
        /*0268*/ 	.word	0x00000000
        /*026c*/ 	.short	0x0101
        /*026e*/ 	.byte	0x04
	.zero		1


	//   ....[30]....
        /*0270*/ 	.word	0x000026a0
        /*0274*/ 	.word	0x00000003
        /*0278*/ 	.word	0x00000080
        /*027c*/ 	.short	0x010a
        /*027e*/ 	.byte	0x3f
	.zero		1


	//   ....[31]....
        /*0280*/ 	.word	0x00004820
        /*0284*/ 	.word	0x000000ff
        /*0288*/ 	.word	0x00000000
        /*028c*/ 	.short	0x0101
        /*028e*/ 	.byte	0x04
	.zero		1


	//   ....[32]....
        /*0290*/ 	.word	0x00004990
        /*0294*/ 	.word	0x00000015
        /*0298*/ 	.word	0x00000080
        /*029c*/ 	.short	0x010a
        /*029e*/ 	.byte	0x3f
	.zero		1


	//   ....[33]....
        /*02a0*/ 	.word	0x00006830
        /*02a4*/ 	.word	0x000000ff
        /*02a8*/ 	.word	0x00000000
        /*02ac*/ 	.short	0x0101
        /*02ae*/ 	.byte	0x04
	.zero		1


	//   ....[34]....
        /*02b0*/ 	.word	0x000071c0
        /*02b4*/ 	.word	0x000000ff
        /*02b8*/ 	.word	0x00000000
        /*02bc*/ 	.short	0x0101
        /*02be*/ 	.byte	0x04
	.zero		1


	//   ....[35]....
        /*02c0*/ 	.word	0x000078a0
        /*02c4*/ 	.word	0x000000ff
        /*02c8*/ 	.word	0x000000b8
        /*02cc*/ 	.short	0x010a
        /*02ce*/ 	.byte	0x04
	.zero		1


	//   ....[36]....
        /*02d0*/ 	.word	0x00007ce0
        /*02d4*/ 	.word	0x000000ff
        /*02d8*/ 	.word	0x00000098
        /*02dc*/ 	.short	0x010a
        /*02de*/ 	.byte	0x05
	.zero		1


	//   ....[37]....
        /*02e0*/ 	.word	0x00007de0
        /*02e4*/ 	.word	0x000000ff
        /*02e8*/ 	.word	0x00000080
        /*02ec*/ 	.short	0x010b
        /*02ee*/ 	.byte	0x05
	.zero		1


	//   ....[38]....
        /*02f0*/ 	.word	0x00007e70
        /*02f4*/ 	.word	0x000000ff
        /*02f8*/ 	.word	0x00000000
        /*02fc*/ 	.short	0x0101
        /*02fe*/ 	.byte	0x05
	.zero		1


	//   ....[39]....
        /*0300*/ 	.word	0x00007ee0
        /*0304*/ 	.word	0x000000ff
        /*0308*/ 	.word	0x00000098
        /*030c*/ 	.short	0x010a
        /*030e*/ 	.byte	0x04
	.zero		1


	//   ....[40]....
        /*0310*/ 	.word	0x00008000
        /*0314*/ 	.word	0x000000ff
        /*0318*/ 	.word	0x00000080
        /*031c*/ 	.short	0x010b
        /*031e*/ 	.byte	0x04
	.zero		1


	//   ....[41]....
        /*0320*/ 	.word	0x000080d0
        /*0324*/ 	.word	0x000000ff
        /*0328*/ 	.word	0x00000000
        /*032c*/ 	.short	0x0101
        /*032e*/ 	.byte	0x04
	.zero		1


	//   ....[42]....
        /*0330*/ 	.word	0x00008790
        /*0334*/ 	.word	0x00000003
        /*0338*/ 	.word	0x00000098
        /*033c*/ 	.short	0x010a
        /*033e*/ 	.byte	0x3f
	.zero		1


	//   ....[43]....
        /*0340*/ 	.word	0x00008860
        /*0344*/ 	.word	0x00000005
        /*0348*/ 	.word	0x00000098
        /*034c*/ 	.short	0x010a
        /*034e*/ 	.byte	0x3f
	.zero		1


	//   ....[44]....
        /*0350*/ 	.word	0x00008910
        /*0354*/ 	.word	0x00000003
        /*0358*/ 	.word	0x00000098
        /*035c*/ 	.short	0x010a
        /*035e*/ 	.byte	0x3f
	.zero		1


	//   ....[45]....
        /*0360*/ 	.word	0x00008c40
        /*0364*/ 	.word	0x0000000f
        /*0368*/ 	.word	0x00000040
        /*036c*/ 	.short	0x010a
        /*036e*/ 	.byte	0x3f
	.zero		1


	//   ....[46]....
        /*0370*/ 	.word	0x00009000
        /*0374*/ 	.word	0x00000005
        /*0378*/ 	.word	0x000000b8
        /*037c*/ 	.short	0x0101
        /*037e*/ 	.byte	0x3f
	.zero		1


	//   ....[47]....
        /*0380*/ 	.word	0x00009710
        /*0384*/ 	.word	0x00000007
        /*0388*/ 	.word	0x00000000
        /*038c*/ 	.short	0x010a
        /*038e*/ 	.byte	0x3f
	.zero		1


	//   ....[48]....
        /*0390*/ 	.word	0x00009790
        /*0394*/ 	.word	0x00000006
        /*0398*/ 	.word	0x00000000
        /*039c*/ 	.short	0x010a
        /*039e*/ 	.byte	0x3f
	.zero		1


	//   ....[49]....
        /*03a0*/ 	.word	0x00009820
        /*03a4*/ 	.word	0x00000007
        /*03a8*/ 	.word	0x00000000
        /*03ac*/ 	.short	0x010a
        /*03ae*/ 	.byte	0x3f
	.zero		1


	//   ....[50]....
        /*03b0*/ 	.word	0x000098b0
        /*03b4*/ 	.word	0x00000006
        /*03b8*/ 	.word	0x00000000
        /*03bc*/ 	.short	0x010a
        /*03be*/ 	.byte	0x3f
	.zero		1


	//   ....[51]....
        /*03c0*/ 	.word	0x00009940
        /*03c4*/ 	.word	0x00000007
        /*03c8*/ 	.word	0x00000000
        /*03cc*/ 	.short	0x010a
        /*03ce*/ 	.byte	0x3f
	.zero		1


	//   ....[52]....
        /*03d0*/ 	.word	0x000099d0
        /*03d4*/ 	.word	0x00000006
        /*03d8*/ 	.word	0x00000000
        /*03dc*/ 	.short	0x010a
        /*03de*/ 	.byte	0x3f
	.zero		1


	//   ....[53]....
        /*03e0*/ 	.word	0x00009a60
        /*03e4*/ 	.word	0x00000007
        /*03e8*/ 	.word	0x00000000
        /*03ec*/ 	.short	0x010a
        /*03ee*/ 	.byte	0x3f
	.zero		1


	//   ....[54]....
        /*03f0*/ 	.word	0x00009af0
        /*03f4*/ 	.word	0x00000005
        /*03f8*/ 	.word	0x00000000
        /*03fc*/ 	.short	0x010a
        /*03fe*/ 	.byte	0x3f
	.zero		1


	//   ....[55]....
        /*0400*/ 	.word	0x00009b50
        /*0404*/ 	.word	0x00000003
        /*0408*/ 	.word	0x00000000
        /*040c*/ 	.short	0x010a
        /*040e*/ 	.byte	0x3f
	.zero		1


	//   ....[56]....
        /*0410*/ 	.word	0x00009bb0
        /*0414*/ 	.word	0x00000004
        /*0418*/ 	.word	0x00000000
        /*041c*/ 	.short	0x010a
        /*041e*/ 	.byte	0x3f
	.zero		1


	//   ....[57]....
        /*0420*/ 	.word	0x00009c00
        /*0424*/ 	.word	0x00000003
        /*0428*/ 	.word	0x00000080
        /*042c*/ 	.short	0x010a
        /*042e*/ 	.byte	0x3f
	.zero		1


	//   ....[58]....
        /*0430*/ 	.word	0x00009c50
        /*0434*/ 	.word	0x00000015
        /*0438*/ 	.word	0x00000080
        /*043c*/ 	.short	0x010a
        /*043e*/ 	.byte	0x3f
	.zero		1


	//   ....[59]....
        /*0440*/ 	.word	0x00009cb0
        /*0444*/ 	.word	0x00000003
        /*0448*/ 	.word	0x000000b8
        /*044c*/ 	.short	0x010a
        /*044e*/ 	.byte	0x3f
	.zero		1


	//   ....[60]....
        /*0450*/ 	.word	0x00009d10
        /*0454*/ 	.word	0x00000005
        /*0458*/ 	.word	0x00000098
        /*045c*/ 	.short	0x010a
        /*045e*/ 	.byte	0x3f
	.zero		1


	//   ....[61]....
        /*0460*/ 	.word	0x00009d70
        /*0464*/ 	.word	0x00000005
        /*0468*/ 	.word	0x00000098
        /*046c*/ 	.short	0x010a
        /*046e*/ 	.byte	0x3f
	.zero		1


	//   ....[62]....
        /*0470*/ 	.word	0x00009dc0
        /*0474*/ 	.word	0x00000003
        /*0478*/ 	.word	0x00000098
        /*047c*/ 	.short	0x010a
        /*047e*/ 	.byte	0x3f
	.zero		1


	//   ....[63]....
        /*0480*/ 	.word	0x00009e10
        /*0484*/ 	.word	0x00000005
        /*0488*/ 	.word	0x00000098
        /*048c*/ 	.short	0x010a
        /*048e*/ 	.byte	0x3f
	.zero		1


	//   ....[64]....
        /*0490*/ 	.word	0x00009ee0
        /*0494*/ 	.word	0x0000000f
        /*0498*/ 	.word	0x00000040
        /*049c*/ 	.short	0x010a
        /*049e*/ 	.byte	0x3f
	.zero		1


	//   ....[65]....
        /*04a0*/ 	.word	0x00009fb0
        /*04a4*/ 	.word	0x00000007
        /*04a8*/ 	.word	0x00000000
        /*04ac*/ 	.short	0x010a
        /*04ae*/ 	.byte	0x3f
	.zero		1


	//   ....[66]....
        /*04b0*/ 	.word	0x0000a000
        /*04b4*/ 	.word	0x00000006
        /*04b8*/ 	.word	0x00000000
        /*04bc*/ 	.short	0x010a
        /*04be*/ 	.byte	0x3f
	.zero		1


	//   ....[67]....
        /*04c0*/ 	.word	0x0000a050
        /*04c4*/ 	.word	0x00000007
        /*04c8*/ 	.word	0x00000000
        /*04cc*/ 	.short	0x010a
        /*04ce*/ 	.byte	0x3f
	.zero		1


	//   ....[68]....
        /*04d0*/ 	.word	0x0000a0a0
        /*04d4*/ 	.word	0x00000006
        /*04d8*/ 	.word	0x00000000
        /*04dc*/ 	.short	0x010a
        /*04de*/ 	.byte	0x3f
	.zero		1


	//   ....[69]....
        /*04e0*/ 	.word	0x0000a0f0
        /*04e4*/ 	.word	0x00000007
        /*04e8*/ 	.word	0x00000000
        /*04ec*/ 	.short	0x010a
        /*04ee*/ 	.byte	0x3f
	.zero		1


	//   ....[70]....
        /*04f0*/ 	.word	0x0000a140
        /*04f4*/ 	.word	0x00000006
        /*04f8*/ 	.word	0x00000000
        /*04fc*/ 	.short	0x010a
        /*04fe*/ 	.byte	0x3f
	.zero		1


	//   ....[71]....
        /*0500*/ 	.word	0x0000a190
        /*0504*/ 	.word	0x00000007
        /*0508*/ 	.word	0x00000000
        /*050c*/ 	.short	0x010a
        /*050e*/ 	.byte	0x3f
	.zero		1


	//----- nvinfo : EIATTR_NUM_MBARRIERS
	.align		4
.L_40:
        /*0510*/ 	.byte	0x03, 0x38
        /*0512*/ 	.short	0x0018


	//----- nvinfo : EIATTR_EXIT_INSTR_OFFSETS
	.align		4
        /*0514*/ 	.byte	0x04, 0x1c
        /*0516*/ 	.short	(.L_42 - .L_41)


	//   ....[0]....
.L_41:
        /*0518*/ 	.word	0x00009b40


	//----- nvinfo : EIATTR_MAX_THREADS
	.align		4
.L_42:
        /*051c*/ 	.byte	0x04, 0x05
        /*051e*/ 	.short	(.L_44 - .L_43)
.L_43:
        /*0520*/ 	.word	0x00000180
        /*0524*/ 	.word	0x00000001
        /*0528*/ 	.word	0x00000001


	//----- nvinfo : EIATTR_CRS_STACK_SIZE
	.align		4
.L_44:
        /*052c*/ 	.byte	0x04, 0x1e
        /*052e*/ 	.short	(.L_46 - .L_45)
.L_45:
        /*0530*/ 	.word	0x00000000


	//----- nvinfo : EIATTR_CBANK_PARAM_SIZE
	.align		4
.L_46:
        /*0534*/ 	.byte	0x03, 0x19
        /*0536*/ 	.short	0x0770


	//----- nvinfo : EIATTR_PARAM_CBANK
	.align		4
        /*0538*/ 	.byte	0x04, 0x0a
        /*053a*/ 	.short	(.L_48 - .L_47)
	.align		4
.L_47:
        /*053c*/ 	.word	index@(.nv.constant0._ZN7cutlass13device_kernelINS_4gemm6kernel13GemmUniversalIN4cute5tupleIJiiiiEEENS1_10collective13CollectiveMmaINS1_34MainloopSm90TmaGmmaWarpSpecializedILi8ENS5_IJNS4_1CILi1EEESB_SB_EEENS1_35KernelTmaWarpSpecializedCooperativeEEENS5_IJNSA_ILi128EEENSA_ILi64EEESG_EEENS_6half_tENS5_IJlSB_lEEESI_SJ_NS4_8TiledMMAINS4_8MMA_AtomIJNS4_4SM904GMMA25MMA_64x64x16_F32F16F16_SSILNSN_5MajorE0ELSP_0ELNSN_7ScaleInE1ELSQ_1EEEEEENS4_6LayoutINS5_IJNSA_ILi2EEESB_SB_EEENS5_IJSB_NSA_ILi0EEESW_EEEEENS5_IJNS4_10UnderscoreESZ_SZ_EEEEENS4_13SM90_TMA_LOADENS4_14ComposedLayoutINS4_7SwizzleILi3ELi4ELi3EEENS4_18smem_ptr_flag_bitsILi16EEENST_INS5_IJNSA_ILi8EEESG_EEENS5_IJSG_SB_EEEEEEEvNS4_8identityES12_S1C_vS1D_EENS_8epilogue10collective18CollectiveEpilogueINS1F_22Sm90TmaWarpSpecializedILi3ELi2ELi16ELb1ELb0EEEJSH_NS5_IJSF_NSA_ILi32EEEEEESI_SJ_SI_SJ_NS1F_6fusion15FusionCallbacksIS1J_NS1M_13LinCombEltActINS1F_6thread4SiLuESI_fSI_fLNS_15FloatRoundStyleE2EEESH_S1L_JEEES12_NS13_INS14_ILi2ELi4ELi3EEES17_NST_INS5_IJS18_S1K_EEENS5_IJS1K_SB_EEEEEEENS4_17SM75_U32x4_LDSM_NENS4_14SM90_TMA_STOREES1Y_NS4_17SM90_U32x4_STSM_NENS4_9Copy_AtomIJS21_SI_EEEvEEEvvEEEEvNT_6ParamsE)
        /*0540*/ 	.short	0x0210
        /*0542*/ 	.short	0x0770


	//----- nvinfo : EIATTR_SW_WAR
	.align		4
.L_48:
        /*0544*/ 	.byte	0x04, 0x36
        /*0546*/ 	.short	(.L_50 - .L_49)
.L_49:
        /*0548*/ 	.word	0x00000008
.L_50:


//--------------------- .nv.callgraph             --------------------------
	.section	.nv.callgraph,"",@"SHT_CUDA_CALLGRAPH"
	.align	4
	.sectionentsize	8
	.align		4
        /*0000*/ 	.word	0x00000000
	.align		4
        /*0004*/ 	.word	0xffffffff
	.align		4
        /*0008*/ 	.word	index@(_ZN7cutlass13device_kernelINS_4gemm6kernel13GemmUniversalIN4cute5tupleIJiiiiEEENS1_10collective13CollectiveMmaINS1_34MainloopSm90TmaGmmaWarpSpecializedILi8ENS5_IJNS4_1CILi1EEESB_SB_EEENS1_35KernelTmaWarpSpecializedCooperativeEEENS5_IJNSA_ILi128EEENSA_ILi64EEESG_EEENS_6half_tENS5_IJlSB_lEEESI_SJ_NS4_8TiledMMAINS4_8MMA_AtomIJNS4_4SM904GMMA25MMA_64x64x16_F32F16F16_SSILNSN_5MajorE0ELSP_0ELNSN_7ScaleInE1ELSQ_1EEEEEENS4_6LayoutINS5_IJNSA_ILi2EEESB_SB_EEENS5_IJSB_NSA_ILi0EEESW_EEEEENS5_IJNS4_10UnderscoreESZ_SZ_EEEEENS4_13SM90_TMA_LOADENS4_14ComposedLayoutINS4_7SwizzleILi3ELi4ELi3EEENS4_18smem_ptr_flag_bitsILi16EEENST_INS5_IJNSA_ILi8EEESG_EEENS5_IJSG_SB_EEEEEEEvNS4_8identityES12_S1C_vS1D_EENS_8epilogue10collective18CollectiveEpilogueINS1F_22Sm90TmaWarpSpecializedILi3ELi2ELi16ELb1ELb0EEEJSH_NS5_IJSF_NSA_ILi32EEEEEESI_SJ_SI_SJ_NS1F_6fusion15FusionCallbacksIS1J_NS1M_13LinCombEltActINS1F_6thread4SiLuESI_fSI_fLNS_15FloatRoundStyleE2EEESH_S1L_JEEES12_NS13_INS14_ILi2ELi4ELi3EEES17_NST_INS5_IJS18_S1K_EEENS5_IJS1K_SB_EEEEEEENS4_17SM75_U32x4_LDSM_NENS4_14SM90_TMA_STOREES1Y_NS4_17SM90_U32x4_STSM_NENS4_9Copy_AtomIJS21_SI_EEEvEEEvvEEEEvNT_6ParamsE)
	.align		4
        /*000c*/ 	.word	index@(__assertfail)
	.align		4
        /*0010*/ 	.word	0x00000000
	.align		4
        /*0014*/ 	.word	0xfffffffe
	.align		4
        /*0018*/ 	.word	0x00000000
	.align		4
        /*001c*/ 	.word	0xfffffffd
	.align		4
        /*0020*/ 	.word	0x00000000
	.align		4
        /*0024*/ 	.word	0xfffffffc


//--------------------- .nv.constant4             --------------------------
	.section	.nv.constant4,"a",@progbits
	.align	8
	.align		8
.nv.constant4:
        /*0000*/ 	.dword	__assertfail
	.align		8
        /*0008*/ 	.dword	__unnamed_1
	.align		8
        /*0010*/ 	.dword	__unnamed_2
	.align		8
        /*0018*/ 	.dword	_ZN39_INTERNAL_5337439e_4_k_cu_9c61a9a9_34764cuda3std3__45__cpo5beginE
	.align		8
        /*0020*/ 	.dword	_ZN39_INTERNAL_5337439e_4_k_cu_9c61a9a9_34764cuda3std3__45__cpo3endE
	.align		8
        /*0028*/ 	.dword	_ZN39_INTERNAL_5337439e_4_k_cu_9c61a9a9_34764cuda3std3__45__cpo6cbeginE
	.align		8
        /*0030*/ 	.dword	_ZN39_INTERNAL_5337439e_4_k_cu_9c61a9a9_34764cuda3std3__45__cpo4cendE
	.align		8
        /*0038*/ 	.dword	_ZN39_INTERNAL_5337439e_4_k_cu_9c61a9a9_34764cuda3std3__441_GLOBAL__N__5337439e_4_k_cu_9c61a9a9_34766ignoreE
	.align		8
        /*0040*/ 	.dword	_ZN39_INTERNAL_5337439e_4_k_cu_9c61a9a9_34764cuda3std3__419piecewise_constructE
	.align		8
        /*0048*/ 	.dword	_ZN39_INTERNAL_5337439e_4_k_cu_9c61a9a9_34764cuda3std3__48in_placeE
	.align		8
        /*0050*/ 	.dword	_ZN39_INTERNAL_5337439e_4_k_cu_9c61a9a9_34764cuda3std6ranges3__45__cpo4swapE
	.align		8
        /*0058*/ 	.dword	_ZN39_INTERNAL_5337439e_4_k_cu_9c61a9a9_34764cuda3std6ranges3__45__cpo9iter_moveE
	.align		8
        /*0060*/ 	.dword	_ZN39_INTERNAL_5337439e_4_k_cu_9c61a9a9_34764cute7productE
	.align		8
        /*0068*/ 	.dword	_ZN39_INTERNAL_5337439e_4_k_cu_9c61a9a9_34764cute1_E
	.align		8
        /*0070*/ 	.dword	$str$22
	.align		8
        /*0078*/ 	.dword	$str$23
	.align		8
        /*0080*/ 	.dword	$str$26
	.align		8
        /*0088*/ 	.dword	$str$27


//--------------------- .text._ZN7cutlass13device_kernelINS_4gemm6kernel13GemmUniversalIN4cute5tupleIJiiiiEEENS1_10collective13CollectiveMmaINS1_34MainloopSm90TmaGmmaWarpSpecializedILi8ENS5_IJNS4_1CILi1EEESB_SB_EEENS1_35KernelTmaWarpSpecializedCooperativeEEENS5_IJNSA_ILi128EEENSA_ILi64EEESG_EEENS_6half_tENS5_IJlSB_lEEESI_SJ_NS4_8TiledMMAINS4_8MMA_AtomIJNS4_4SM904GMMA25MMA_64x64x16_F32F16F16_SSILNSN_5MajorE0ELSP_0ELNSN_7ScaleInE1ELSQ_1EEEEEENS4_6LayoutINS5_IJNSA_ILi2EEESB_SB_EEENS5_IJSB_NSA_ILi0EEESW_EEEEENS5_IJNS4_10UnderscoreESZ_SZ_EEEEENS4_13SM90_TMA_LOADENS4_14ComposedLayoutINS4_7SwizzleILi3ELi4ELi3EEENS4_18smem_ptr_flag_bitsILi16EEENST_INS5_IJNSA_ILi8EEESG_EEENS5_IJSG_SB_EEEEEEEvNS4_8identityES12_S1C_vS1D_EENS_8epilogue10collective18CollectiveEpilogueINS1F_22Sm90TmaWarpSpecializedILi3ELi2ELi16ELb1ELb0EEEJSH_NS5_IJSF_NSA_ILi32EEEEEESI_SJ_SI_SJ_NS1F_6fusion15FusionCallbacksIS1J_NS1M_13LinCombEltActINS1F_6thread4SiLuESI_fSI_fLNS_15FloatRoundStyleE2EEESH_S1L_JEEES12_NS13_INS14_ILi2ELi4ELi3EEES17_NST_INS5_IJS18_S1K_EEENS5_IJS1K_SB_EEEEEEENS4_17SM75_U32x4_LDSM_NENS4_14SM90_TMA_STOREES1Y_NS4_17SM90_U32x4_STSM_NENS4_9Copy_AtomIJS21_SI_EEEvEEEvvEEEEvNT_6ParamsE --------------------------
	.section	.text._ZN7cutlass13device_kernelINS_4gemm6kernel13GemmUniversalIN4cute5tupleIJiiiiEEENS1_10collective13CollectiveMmaINS1_34MainloopSm90TmaGmmaWarpSpecializedILi8ENS5_IJNS4_1CILi1EEESB_SB_EEENS1_35KernelTmaWarpSpecializedCooperativeEEENS5_IJNSA_ILi128EEENSA_ILi64EEESG_EEENS_6half_tENS5_IJlSB_lEEESI_SJ_NS4_8TiledMMAINS4_8MMA_AtomIJNS4_4SM904GMMA25MMA_64x64x16_F32F16F16_SSILNSN_5MajorE0ELSP_0ELNSN_7ScaleInE1ELSQ_1EEEEEENS4_6LayoutINS5_IJNSA_ILi2EEESB_SB_EEENS5_IJSB_NSA_ILi0EEESW_EEEEENS5_IJNS4_10UnderscoreESZ_SZ_EEEEENS4_13SM90_TMA_LOADENS4_14ComposedLayoutINS4_7SwizzleILi3ELi4ELi3EEENS4_18smem_ptr_flag_bitsILi16EEENST_INS5_IJNSA_ILi8EEESG_EEENS5_IJSG_SB_EEEEEEEvNS4_8identityES12_S1C_vS1D_EENS_8epilogue10collective18CollectiveEpilogueINS1F_22Sm90TmaWarpSpecializedILi3ELi2ELi16ELb1ELb0EEEJSH_NS5_IJSF_NSA_ILi32EEEEEESI_SJ_SI_SJ_NS1F_6fusion15FusionCallbacksIS1J_NS1M_13LinCombEltActINS1F_6thread4SiLuESI_fSI_fLNS_15FloatRoundStyleE2EEESH_S1L_JEEES12_NS13_INS14_ILi2ELi4ELi3EEES17_NST_INS5_IJS18_S1K_EEENS5_IJS1K_SB_EEEEEEENS4_17SM75_U32x4_LDSM_NENS4_14SM90_TMA_STOREES1Y_NS4_17SM90_U32x4_STSM_NENS4_9Copy_AtomIJS21_SI_EEEvEEEvvEEEEvNT_6ParamsE,"ax",@progbits
	.align	128
.text._ZN7cutlass13device_kernelINS_4gemm6kernel13GemmUniversalIN4cute5tupleIJiiiiEEENS1_10collective13CollectiveMmaINS1_34MainloopSm90TmaGmmaWarpSpecializedILi8ENS5_IJNS4_1CILi1EEESB_SB_EEENS1_35KernelTmaWarpSpecializedCooperativeEEENS5_IJNSA_ILi128EEENSA_ILi64EEESG_EEENS_6half_tENS5_IJlSB_lEEESI_SJ_NS4_8TiledMMAINS4_8MMA_AtomIJNS4_4SM904GMMA25MMA_64x64x16_F32F16F16_SSILNSN_5MajorE0ELSP_0ELNSN_7ScaleInE1ELSQ_1EEEEEENS4_6LayoutINS5_IJNSA_ILi2EEESB_SB_EEENS5_IJSB_NSA_ILi0EEESW_EEEEENS5_IJNS4_10UnderscoreESZ_SZ_EEEEENS4_13SM90_TMA_LOADENS4_14ComposedLayoutINS4_7SwizzleILi3ELi4ELi3EEENS4_18smem_ptr_flag_bitsILi16EEENST_INS5_IJNSA_ILi8EEESG_EEENS5_IJSG_SB_EEEEEEEvNS4_8identityES12_S1C_vS1D_EENS_8epilogue10collective18CollectiveEpilogueINS1F_22Sm90TmaWarpSpecializedILi3ELi2ELi16ELb1ELb0EEEJSH_NS5_IJSF_NSA_ILi32EEEEEESI_SJ_SI_SJ_NS1F_6fusion15FusionCallbacksIS1J_NS1M_13LinCombEltActINS1F_6thread4SiLuESI_fSI_fLNS_15FloatRoundStyleE2EEESH_S1L_JEEES12_NS13_INS14_ILi2ELi4ELi3EEES17_NST_INS5_IJS18_S1K_EEENS5_IJS1K_SB_EEEEEEENS4_17SM75_U32x4_LDSM_NENS4_14SM90_TMA_STOREES1Y_NS4_17SM90_U32x4_STSM_NENS4_9Copy_AtomIJS21_SI_EEEvEEEvvEEEEvNT_6ParamsE:
        .type           _ZN7cutlass13device_kernelINS_4gemm6kernel13GemmUniversalIN4cute5tupleIJiiiiEEENS1_10collective13CollectiveMmaINS1_34MainloopSm90TmaGmmaWarpSpecializedILi8ENS5_IJNS4_1CILi1EEESB_SB_EEENS1_35KernelTmaWarpSpecializedCooperativeEEENS5_IJNSA_ILi128EEENSA_ILi64EEESG_EEENS_6half_tENS5_IJlSB_lEEESI_SJ_NS4_8TiledMMAINS4_8MMA_AtomIJNS4_4SM904GMMA25MMA_64x64x16_F32F16F16_SSILNSN_5MajorE0ELSP_0ELNSN_7ScaleInE1ELSQ_1EEEEEENS4_6LayoutINS5_IJNSA_ILi2EEESB_SB_EEENS5_IJSB_NSA_ILi0EEESW_EEEEENS5_IJNS4_10UnderscoreESZ_SZ_EEEEENS4_13SM90_TMA_LOADENS4_14ComposedLayoutINS4_7SwizzleILi3ELi4ELi3EEENS4_18smem_ptr_flag_bitsILi16EEENST_INS5_IJNSA_ILi8EEESG_EEENS5_IJSG_SB_EEEEEEEvNS4_8identityES12_S1C_vS1D_EENS_8epilogue10collective18CollectiveEpilogueINS1F_22Sm90TmaWarpSpecializedILi3ELi2ELi16ELb1ELb0EEEJSH_NS5_IJSF_NSA_ILi32EEEEEESI_SJ_SI_SJ_NS1F_6fusion15FusionCallbacksIS1J_NS1M_13LinCombEltActINS1F_6thread4SiLuESI_fSI_fLNS_15FloatRoundStyleE2EEESH_S1L_JEEES12_NS13_INS14_ILi2ELi4ELi3EEES17_NST_INS5_IJS18_S1K_EEENS5_IJS1K_SB_EEEEEEENS4_17SM75_U32x4_LDSM_NENS4_14SM90_TMA_STOREES1Y_NS4_17SM90_U32x4_STSM_NENS4_9Copy_AtomIJS21_SI_EEEvEEEvvEEEEvNT_6ParamsE,@function
        .size           _ZN7cutlass13device_kernelINS_4gemm6kernel13GemmUniversalIN4cute5tupleIJiiiiEEENS1_10collective13CollectiveMmaINS1_34MainloopSm90TmaGmmaWarpSpecializedILi8ENS5_IJNS4_1CILi1EEESB_SB_EEENS1_35KernelTmaWarpSpecializedCooperativeEEENS5_IJNSA_ILi128EEENSA_ILi64EEESG_EEENS_6half_tENS5_IJlSB_lEEESI_SJ_NS4_8TiledMMAINS4_8MMA_AtomIJNS4_4SM904GMMA25MMA_64x64x16_F32F16F16_SSILNSN_5MajorE0ELSP_0ELNSN_7ScaleInE1ELSQ_1EEEEEENS4_6LayoutINS5_IJNSA_ILi2EEESB_SB_EEENS5_IJSB_NSA_ILi0EEESW_EEEEENS5_IJNS4_10UnderscoreESZ_SZ_EEEEENS4_13SM90_TMA_LOADENS4_14ComposedLayoutINS4_7SwizzleILi3ELi4ELi3EEENS4_18smem_ptr_flag_bitsILi16EEENST_INS5_IJNSA_ILi8EEESG_EEENS5_IJSG_SB_EEEEEEEvNS4_8identityES12_S1C_vS1D_EENS_8epilogue10collective18CollectiveEpilogueINS1F_22Sm90TmaWarpSpecializedILi3ELi2ELi16ELb1ELb0EEEJSH_NS5_IJSF_NSA_ILi32EEEEEESI_SJ_SI_SJ_NS1F_6fusion15FusionCallbacksIS1J_NS1M_13LinCombEltActINS1F_6thread4SiLuESI_fSI_fLNS_15FloatRoundStyleE2EEESH_S1L_JEEES12_NS13_INS14_ILi2ELi4ELi3EEES17_NST_INS5_IJS18_S1K_EEENS5_IJS1K_SB_EEEEEEENS4_17SM75_U32x4_LDSM_NENS4_14SM90_TMA_STOREES1Y_NS4_17SM90_U32x4_STSM_NENS4_9Copy_AtomIJS21_SI_EEEvEEEvvEEEEvNT_6ParamsE,(.L_x_258 - _ZN7cutlass13device_kernelINS_4gemm6kernel13GemmUniversalIN4cute5tupleIJiiiiEEENS1_10collective13CollectiveMmaINS1_34MainloopSm90TmaGmmaWarpSpecializedILi8ENS5_IJNS4_1CILi1EEESB_SB_EEENS1_35KernelTmaWarpSpecializedCooperativeEEENS5_IJNSA_ILi128EEENSA_ILi64EEESG_EEENS_6half_tENS5_IJlSB_lEEESI_SJ_NS4_8TiledMMAINS4_8MMA_AtomIJNS4_4SM904GMMA25MMA_64x64x16_F32F16F16_SSILNSN_5MajorE0ELSP_0ELNSN_7ScaleInE1ELSQ_1EEEEEENS4_6LayoutINS5_IJNSA_ILi2EEESB_SB_EEENS5_IJSB_NSA_ILi0EEESW_EEEEENS5_IJNS4_10UnderscoreESZ_SZ_EEEEENS4_13SM90_TMA_LOADENS4_14ComposedLayoutINS4_7SwizzleILi3ELi4ELi3EEENS4_18smem_ptr_flag_bitsILi16EEENST_INS5_IJNSA_ILi8EEESG_EEENS5_IJSG_SB_EEEEEEEvNS4_8identityES12_S1C_vS1D_EENS_8epilogue10collective18CollectiveEpilogueINS1F_22Sm90TmaWarpSpecializedILi3ELi2ELi16ELb1ELb0EEEJSH_NS5_IJSF_NSA_ILi32EEEEEESI_SJ_SI_SJ_NS1F_6fusion15FusionCallbacksIS1J_NS1M_13LinCombEltActINS1F_6thread4SiLuESI_fSI_fLNS_15FloatRoundStyleE2EEESH_S1L_JEEES12_NS13_INS14_ILi2ELi4ELi3EEES17_NST_INS5_IJS18_S1K_EEENS5_IJS1K_SB_EEEEEEENS4_17SM75_U32x4_LDSM_NENS4_14SM90_TMA_STOREES1Y_NS4_17SM90_U32x4_STSM_NENS4_9Copy_AtomIJS21_SI_EEEvEEEvvEEEEvNT_6ParamsE)
        .other          _ZN7cutlass13device_kernelINS_4gemm6kernel13GemmUniversalIN4cute5tupleIJiiiiEEENS1_10collective13CollectiveMmaINS1_34MainloopSm90TmaGmmaWarpSpecializedILi8ENS5_IJNS4_1CILi1EEESB_SB_EEENS1_35KernelTmaWarpSpecializedCooperativeEEENS5_IJNSA_ILi128EEENSA_ILi64EEESG_EEENS_6half_tENS5_IJlSB_lEEESI_SJ_NS4_8TiledMMAINS4_8MMA_AtomIJNS4_4SM904GMMA25MMA_64x64x16_F32F16F16_SSILNSN_5MajorE0ELSP_0ELNSN_7ScaleInE1ELSQ_1EEEEEENS4_6LayoutINS5_IJNSA_ILi2EEESB_SB_EEENS5_IJSB_NSA_ILi0EEESW_EEEEENS5_IJNS4_10UnderscoreESZ_SZ_EEEEENS4_13SM90_TMA_LOADENS4_14ComposedLayoutINS4_7SwizzleILi3ELi4ELi3EEENS4_18smem_ptr_flag_bitsILi16EEENST_INS5_IJNSA_ILi8EEESG_EEENS5_IJSG_SB_EEEEEEEvNS4_8identityES12_S1C_vS1D_EENS_8epilogue10collective18CollectiveEpilogueINS1F_22Sm90TmaWarpSpecializedILi3ELi2ELi16ELb1ELb0EEEJSH_NS5_IJSF_NSA_ILi32EEEEEESI_SJ_SI_SJ_NS1F_6fusion15FusionCallbacksIS1J_NS1M_13LinCombEltActINS1F_6thread4SiLuESI_fSI_fLNS_15FloatRoundStyleE2EEESH_S1L_JEEES12_NS13_INS14_ILi2ELi4ELi3EEES17_NST_INS5_IJS18_S1K_EEENS5_IJS1K_SB_EEEEEEENS4_17SM75_U32x4_LDSM_NENS4_14SM90_TMA_STOREES1Y_NS4_17SM90_U32x4_STSM_NENS4_9Copy_AtomIJS21_SI_EEEvEEEvvEEEEvNT_6ParamsE,@"STO_CUDA_ENTRY STV_DEFAULT"
_ZN7cutlass13device_kernelINS_4gemm6kernel13GemmUniversalIN4cute5tupleIJiiiiEEENS1_10collective13CollectiveMmaINS1_34MainloopSm90TmaGmmaWarpSpecializedILi8ENS5_IJNS4_1CILi1EEESB_SB_EEENS1_35KernelTmaWarpSpecializedCooperativeEEENS5_IJNSA_ILi128EEENSA_ILi64EEESG_EEENS_6half_tENS5_IJlSB_lEEESI_SJ_NS4_8TiledMMAINS4_8MMA_AtomIJNS4_4SM904GMMA25MMA_64x64x16_F32F16F16_SSILNSN_5MajorE0ELSP_0ELNSN_7ScaleInE1ELSQ_1EEEEEENS4_6LayoutINS5_IJNSA_ILi2EEESB_SB_EEENS5_IJSB_NSA_ILi0EEESW_EEEEENS5_IJNS4_10UnderscoreESZ_SZ_EEEEENS4_13SM90_TMA_LOADENS4_14ComposedLayoutINS4_7SwizzleILi3ELi4ELi3EEENS4_18smem_ptr_flag_bitsILi16EEENST_INS5_IJNSA_ILi8EEESG_EEENS5_IJSG_SB_EEEEEEEvNS4_8identityES12_S1C_vS1D_EENS_8epilogue10collective18CollectiveEpilogueINS1F_22Sm90TmaWarpSpecializedILi3ELi2ELi16ELb1ELb0EEEJSH_NS5_IJSF_NSA_ILi32EEEEEESI_SJ_SI_SJ_NS1F_6fusion15FusionCallbacksIS1J_NS1M_13LinCombEltActINS1F_6thread4SiLuESI_fSI_fLNS_15FloatRoundStyleE2EEESH_S1L_JEEES12_NS13_INS14_ILi2ELi4ELi3EEES17_NST_INS5_IJS18_S1K_EEENS5_IJS1K_SB_EEEEEEENS4_17SM75_U32x4_LDSM_NENS4_14SM90_TMA_STOREES1Y_NS4_17SM90_U32x4_STSM_NENS4_9Copy_AtomIJS21_SI_EEEvEEEvvEEEEvNT_6ParamsE:
[----:B------:R-:W1:Y:S01]  /*0000*/  LDC R1, c[0x0][0x28] ;  /* 0x00000a00ff017b82 */ /* 0x000e620000000800 */
[----:B------:R-:W2:Y:S07]  /*0010*/  S2R R18, SR_TID.X ;  /* 0x0000000000127919 */ /* 0x000eae0000002100 */
[----:B------:R-:W3:Y:S01]  /*0020*/  LDC.64 R4, c[0x0][0x588] ;  /* 0x00016200ff047b82 */ /* 0x000ee20000000a00 */
[----:B------:R-:W-:Y:S01]  /*0030*/  ELECT P0, URZ, PT ;  /* 0x00000000003f782f */ /* 0x000fe20003800000 */
[----:B------:R-:W-:Y:S01]  /*0040*/  BSSY B0, `(.L_x_0) ;  /* 0x0000016000007945 */ /* 0x000fe20003800000 */
[----:B--2---:R-:W-:-:S02]  /*0050*/  SHF.R.U32.HI R6, RZ, 0x5, R18 ;  /* 0x00000005ff067819 */ /* 0x004fc40000011612 */
[----:B------:R-:W-:-:S03]  /*0060*/  SHF.R.U32.HI R2, RZ, 0x7, R18 ;  /* 0x00000007ff027819 */ /* 0x000fc60000011612 */
[----:B------:R-:W2:Y:S04]  /*0070*/  SHFL.IDX PT, R0, R6, RZ, 0x1f ;  /* 0x00001fff06007589 */ /* 0x000ea800000e0000 */
[----:B------:R4:W1:Y:S01]  /*0080*/  SHFL.IDX PT, R10, R2, RZ, 0x1f ;  /* 0x00001fff020a7589 */ /* 0x00086200000e0000 */
[----:B--2---:R-:W-:Y:S02]  /*0090*/  ISETP.NE.OR P0, PT, R0, RZ, !P0 ;  /* 0x000000ff0000720c */ /* 0x004fe40004705670 */
[----:B------:R-:W-:-:S11]  /*00a0*/  SHF.R.S32.HI R3, RZ, 0x1f, R0 ;  /* 0x0000001fff037819 */ /* 0x000fd60000011400 */
[----:B-1-34-:R-:W-:Y:S05]  /*00b0*/  @P0 BRA `(.L_x_1) ;  /* 0x0000000000380947 */ /* 0x01afea0003800000 */
[----:B------:R-:W-:Y:S02]  /*00c0*/  ULDC.64 UR4, c[0x0][0x198] ;  /* 0x0000660000047ab9 */ /* 0x000fe40000000a00 */
[----:B------:R-:W-:Y:S02]  /*00d0*/  UIADD3 UR6, UP0, UR4, 0xf0, URZ ;  /* 0x000000f004067890 */ /* 0x000fe4000ff1e03f */
[----:B------:R-:W-:Y:S02]  /*00e0*/  UIADD3 UR8, UP1, UR4, 0x1f0, URZ ;  /* 0x000001f004087890 */ /* 0x000fe4000ff3e03f */
[----:B------:R-:W-:Y:S02]  /*00f0*/  UIADD3 UR10, UP2, UR4, 0x3f0, URZ ;  /* 0x000003f0040a7890 */ /* 0x000fe4000ff5e03f */
[----:B------:R-:W-:Y:S02]  /*0100*/  UIADD3 UR4, UP3, UR4, 0x4f0, URZ ;  /* 0x000004f004047890 */ /* 0x000fe4000ff7e03f */
[----:B------:R-:W-:-:S02]  /*0110*/  UIADD3.X UR7, URZ, UR5, URZ, UP0, !UPT ;  /* 0x000000053f077290 */ /* 0x000fc400087fe43f */
[----:B------:R-:W-:Y:S02]  /*0120*/  UIADD3.X UR9, URZ, UR5, URZ, UP1, !UPT ;  /* 0x000000053f097290 */ /* 0x000fe40008ffe43f */
[----:B------:R-:W-:Y:S02]  /*0130*/  UIADD3.X UR11, URZ, UR5, URZ, UP2, !UPT ;  /* 0x000000053f0b7290 */ /* 0x000fe400097fe43f */
[----:B------:R-:W-:-:S03]  /*0140*/  UIADD3.X UR5, URZ, UR5, URZ, UP3, !UPT ;  /* 0x000000053f057290 */ /* 0x000fc60009ffe43f */
[----:B------:R1:W-:Y:S02]  /*0150*/  UTMACCTL.PF [UR6] ;  /* 0x00000000060079b9 */ /* 0x0003e40008040000 */
[----:B------:R1:W-:Y:S02]  /*0160*/  UTMACCTL.PF [UR8] ;  /* 0x00000000080079b9 */ /* 0x0003e40008040000 */
[----:B------:R1:W-:Y:S02]  /*0170*/  UTMACCTL.PF [UR10] ;  /* 0x000000000a0079b9 */ /* 0x0003e40008040000 */
[----:B------:R1:W-:Y:S02]  /*0180*/  UTMACCTL.PF [UR4] ;  /* 0x00000000040079b9 */ /* 0x0003e40008040000 */
[----:B-1----:R-:W-:Y:S01]  /*0190*/  NOP ;  /* 0x0000000000007918 */ /* 0x002fe20000000000 */
.L_x_1:
[----:B------:R-:W-:Y:S05]  /*01a0*/  BSYNC B0 ;  /* 0x0000000000007941 */ /* 0x000fea0003800000 */
.L_x_0:
[----:B------:R-:W-:Y:S01]  /*01b0*/  ULDC.64 UR4, c[0x0][0x590] ;  /* 0x0001640000047ab9 */ /* 0x000fe20000000a00 */
[----:B------:R-:W-:Y:S01]  /*01c0*/  LEA.HI R3, R3, R0, RZ, 0x2 ;  /* 0x0000000003037211 */ /* 0x000fe200078f10ff */
[----:B------:R-:W-:Y:S01]  /*01d0*/  ULDC.64 UR54, c[0x0][0x208] ;  /* 0x0000820000367ab9 */ /* 0x000fe20000000a00 */
[----:B------:R-:W-:Y:S01]  /*01e0*/  ISETP.NE.U32.AND P2, PT, RZ, UR4, PT ;  /* 0x00000004ff007c0c */ /* 0x000fe2000bf45070 */
[----:B------:R-:W-:Y:S01]  /*01f0*/  IMAD.MOV.U32 R2, RZ, RZ, R4 ;  /* 0x000000ffff027224 */ /* 0x000fe200078e0004 */
[----:B------:R-:W-:Y:S02]  /*0200*/  LOP3.LUT R3, R3, 0xfffffffc, RZ, 0xc0, !PT ;  /* 0xfffffffc03037812 */ /* 0x000fe400078ec0ff */
[----:B------:R-:W-:Y:S02]  /*0210*/  ISETP.NE.AND.EX P3, PT, RZ, UR5, PT, P2 ;  /* 0x00000005ff007c0c */ /* 0x000fe4000bf65320 */
[----:B------:R-:W-:Y:S01]  /*0220*/  PRMT R7, RZ, 0x7610, R7 ;  /* 0x00007610ff077816 */ /* 0x000fe20000000007 */
[----:B------:R-:W-:Y:S01]  /*0230*/  IMAD.IADD R0, R0, 0x1, -R3 ;  /* 0x0000000100007824 */ /* 0x000fe200078e0a03 */
[----:B------:R-:W-:-:S09]  /*0240*/  MOV R3, R5 ;  /* 0x0000000500037202 */ /* 0x000fd20000000f00 */
[----:B------:R-:W-:Y:S05]  /*0250*/  @P3 BRA `(.L_x_2) ;  /* 0x0000000000303947 */ /* 0x000fea0003800000 */
[----:B------:R-:W-:Y:S02]  /*0260*/  ULDC.64 UR6, c[0x0][0x588] ;  /* 0x0001620000067ab9 */ /* 0x000fe40000000a00 */
[----:B------:R-:W-:-:S04]  /*0270*/  ISETP.NE.U32.AND P0, PT, RZ, UR6, PT ;  /* 0x00000006ff007c0c */ /* 0x000fc8000bf05070 */
[----:B------:R-:W-:-:S13]  /*0280*/  ISETP.NE.AND.EX P0, PT, RZ, UR7, PT, P0 ;  /* 0x00000007ff007c0c */ /* 0x000fda000bf05300 */
[----:B------:R-:W-:Y:S05]  /*0290*/  @!P0 BRA `(.L_x_3) ;  /* 0x0000000000108947 */ /* 0x000fea0003800000 */
[----:B------:R-:W2:Y:S02]  /*02a0*/  LDG.E R7, desc[UR54][R2.64] ;  /* 0x0000003602077981 */ /* 0x000ea4000c1e1900 */
[----:B--2---:R-:W-:Y:S01]  /*02b0*/  FSETP.NEU.AND P1, PT, R7, RZ, PT ;  /* 0x000000ff0700720b */ /* 0x004fe20003f2d000 */
[----:B------:R-:W-:Y:S01]  /*02c0*/  IMAD.MOV.U32 R7, RZ, RZ, 0x1 ;  /* 0x00000001ff077424 */ /* 0x000fe200078e00ff */
[----:B------:R-:W-:Y:S11]  /*02d0*/  BRA `(.L_x_2) ;  /* 0x0000000000107947 */ /* 0x000ff60003800000 */
.L_x_3:
[----:B------:R-:W-:Y:S01]  /*02e0*/  ULDC UR6, c[0x0][0x580] ;  /* 0x0001600000067ab9 */ /* 0x000fe20000000800 */
[----:B------:R-:W-:Y:S01]  /*02f0*/  IMAD.MOV.U32 R7, RZ, RZ, 0x1 ;  /* 0x00000001ff077424 */ /* 0x000fe200078e00ff */
[----:B------:R-:W-:Y:S02]  /*0300*/  FSETP.NEU.AND P1, PT, RZ, UR6, PT ;  /* 0x00000006ff007c0b */ /* 0x000fe4000bf2d000 */
[----:B------:R-:W-:-:S11]  /*0310*/  CS2R R2, SRZ ;  /* 0x0000000000027805 */ /* 0x000fd6000001ff00 */
.L_x_2:
[----:B------:R-:W-:Y:S02]  /*0320*/  ISETP.NE.U32.AND P4, PT, R2, RZ, PT ;  /* 0x000000ff0200720c */ /* 0x000fe40003f85070 */
[----:B------:R-:W-:Y:S02]  /*0330*/  ISETP.NE.AND.EX P5, PT, RZ, UR5, PT, P2 ;  /* 0x00000005ff007c0c */ /* 0x000fe4000bfa5320 */
[----:B------:R-:W-:Y:S02]  /*0340*/  ISETP.NE.AND.EX P2, PT, R3, RZ, PT, P4 ;  /* 0x000000ff0300720c */ /* 0x000fe40003f45340 */
[----:B------:R-:W-:-:S11]  /*0350*/  PLOP3.LUT P0, PT, PT, PT, PT, 0x8, 0x0 ;  /* 0x000000000000781c */ /* 0x000fd60003f0e170 */
[----:B------:R-:W-:Y:S05]  /*0360*/  @P2 BRA P5, `(.L_x_4) ;  /* 0x0000000000342947 */ /* 0x000fea0002800000 */
[----:B------:R-:W-:-:S04]  /*0370*/  ISETP.NE.U32.AND P0, PT, RZ, UR4, PT ;  /* 0x00000004ff007c0c */ /* 0x000fc8000bf05070 */
[----:B------:R-:W-:-:S13]  /*0380*/  ISETP.NE.AND.EX P0, PT, RZ, UR5, PT, P0 ;  /* 0x00000005ff007c0c */ /* 0x000fda000bf05300 */
[----:B------:R-:W-:Y:S05]  /*0390*/  @!P0 BRA `(.L_x_5) ;  /* 0x0000000000248947 */ /* 0x000fea0003800000 */
[----:B------:R-:W-:Y:S02]  /*03a0*/  PRMT R7, R7, 0x9910, RZ ;  /* 0x0000991007077816 */ /* 0x000fe400000000ff */
[----:B------:R-:W-:Y:S02]  /*03b0*/  ISETP.NE.U32.AND P0, PT, R2, RZ, PT ;  /* 0x000000ff0200720c */ /* 0x000fe40003f05070 */
[----:B------:R-:W-:Y:S02]  /*03c0*/  ISETP.NE.AND P2, PT, R7, RZ, PT ;  /* 0x000000ff0700720c */ /* 0x000fe40003f45270 */
[----:B------:R-:W-:Y:S02]  /*03d0*/  ISETP.NE.AND.EX P0, PT, R3, RZ, PT, P0 ;  /* 0x000000ff0300720c */ /* 0x000fe40003f05300 */
[----:B------:R-:W-:-:S09]  /*03e0*/  SEL R2, RZ, 0xffffffff, P1 ;  /* 0xffffffffff027807 */ /* 0x000fd20000800000 */
[----:B------:R-:W-:-:S04]  /*03f0*/  @!P2 SEL R2, RZ, 0xffffffff, P0 ;  /* 0xffffffffff02a807 */ /* 0x000fc80000000000 */
[----:B------:R-:W-:-:S04]  /*0400*/  LOP3.LUT R2, R2, 0x1, RZ, 0xc0, !PT ;  /* 0x0000000102027812 */ /* 0x000fc800078ec0ff */
[----:B------:R-:W-:Y:S01]  /*0410*/  ISETP.EQ.U32.AND P0, PT, R2, 0x1, PT ;  /* 0x000000010200780c */ /* 0x000fe20003f02070 */
[----:B------:R-:W-:-:S12]  /*0420*/  BRA `(.L_x_4) ;  /* 0x0000000000047947 */ /* 0x000fd80003800000 */
.L_x_5:
[----:B------:R-:W-:-:S13]  /*0430*/  PLOP3.LUT P0, PT, P1, PT, PT, 0x8, 0x0 ;  /* 0x000000000000781c */ /* 0x000fda0000f0e170 */
.L_x_4:
[----:B------:R-:W1:Y:S02]  /*0440*/  SHFL.IDX PT, R2, R6, RZ, 0x1f ;  /* 0x00001fff06027589 */ /* 0x000e6400000e0000 */
[----:B-1----:R-:W-:-:S13]  /*0450*/  ISETP.NE.AND P1, PT, R2, RZ, PT ;  /* 0x000000ff0200720c */ /* 0x002fda0003f25270 */
[----:B------:R-:W-:Y:S05]  /*0460*/  @P1 BRA `(.L_x_6) ;  /* 0x0000000000841947 */ /* 0x000fea0003800000 */
[----:B------:R-:W-:Y:S01]  /*0470*/  ELECT P1, URZ, PT ;  /* 0x00000000003f782f */ /* 0x000fe20003820000 */
[----:B------:R-:W-:-:S12]  /*0480*/  BSSY B0, `(.L_x_6) ;  /* 0x000001f000007945 */ /* 0x000fd80003800000 */
[----:B------:R-:W-:Y:S05]  /*0490*/  @!P1 BRA `(.L_x_7) ;  /* 0x0000000000749947 */ /* 0x000fea0003800000 */
[----:B------:R-:W1:Y:S01]  /*04a0*/  S2UR UR8, SR_CgaCtaId ;  /* 0x00000000000879c3 */ /* 0x000e620000008800 */
[----:B------:R-:W-:Y:S01]  /*04b0*/  UMOV UR4, 0x400 ;  /* 0x0000040000047882 */ /* 0x000fe20000000000 */
[----:B------:R-:W-:Y:S01]  /*04c0*/  UMOV UR5, 0x1 ;  /* 0x0000000100057882 */ /* 0x000fe20000000000 */
[----:B------:R-:W-:Y:S02]  /*04d0*/  UMOV UR6, 0x100 ;  /* 0x0000010000067882 */ /* 0x000fe40000000000 */
[----:B------:R-:W-:-:S04]  /*04e0*/  UIADD3 UR6, -UR6, 0x100000, URZ ;  /* 0x0010000006067890 */ /* 0x000fc8000fffe13f */
[----:B------:R-:W-:Y:S02]  /*04f0*/  USHF.L.U32 UR7, UR6, 0xb, URZ ;  /* 0x0000000b06077899 */ /* 0x000fe4000800063f */
[----:B------:R-:W-:Y:S02]  /*0500*/  USHF.L.U32 UR6, UR6, 0x1, URZ ;  /* 0x0000000106067899 */ /* 0x000fe4000800063f */
[----:B-1----:R-:W-:Y:S02]  /*0510*/  ULEA UR8, UR8, UR4, 0x18 ;  /* 0x0000000408087291 */ /* 0x002fe4000f8ec03f */
[----:B------:R-:W-:-:S04]  /*0520*/  UIADD3 UR4, -UR5, 0x100000, URZ ;  /* 0x0010000005047890 */ /* 0x000fc8000fffe13f */
[----:B------:R-:W-:Y:S02]  /*0530*/  USHF.L.U32 UR5, UR4, 0xb, URZ ;  /* 0x0000000b04057899 */ /* 0x000fe4000800063f */
[----:B------:R-:W-:Y:S01]  /*0540*/  USHF.L.U32 UR4, UR4, 0x1, URZ ;  /* 0x0000000104047899 */ /* 0x000fe2000800063f */
[----:B------:R-:W1:Y:S11]  /*0550*/  FENCE.VIEW.ASYNC.S ;  /* 0x00000000000073c6 */ /* 0x000e760000000000 */
[----:B-1----:R1:W2:Y:S01]  /*0560*/  SYNCS.EXCH.64 URZ, [UR8], UR4 ;  /* 0x00000004083f75b2 */ /* 0x0022a20008000100 */
[----:B------:R1:W3:Y:S01]  /*0570*/  SYNCS.EXCH.64 URZ, [UR8+0x40], UR6 ;  /* 0x00004006083f75b2 */ /* 0x0002e20008000100 */
[----:B------:R1:W4:Y:S01]  /*0580*/  SYNCS.EXCH.64 URZ, [UR8+0x8], UR4 ;  /* 0x00000804083f75b2 */ /* 0x0003220008000100 */
[----:B------:R1:W1:Y:S01]  /*0590*/  SYNCS.EXCH.64 URZ, [UR8+0x48], UR6 ;  /* 0x00004806083f75b2 */ /* 0x0002620008000100 */
        /* <DEDUP_REMOVED lines=12> */
[----:B------:R-:W-:Y:S01]  /*0660*/  NOP ;  /* 0x0000000000007918 */ /* 0x000fe20000000000 */
.L_x_7:
[----:B-1----:R-:W-:Y:S05]  /*0670*/  BSYNC B0 ;  /* 0x0000000000007941 */ /* 0x002fea0003800000 */
.L_x_6:
[----:B------:R-:W1:Y:S01]  /*0680*/  SHFL.IDX PT, R3, R6, RZ, 0x1f ;  /* 0x00001fff06037589 */ /* 0x000e6200000e0000 */
[----:B------:R-:W2:Y:S01]  /*0690*/  LDC R2, c[0x0][0x904] ;  /* 0x00024100ff027b82 */ /* 0x000ea20000000800 */
[----:B------:R-:W-:Y:S01]  /*06a0*/  NOP ;  /* 0x0000000000007918 */ /* 0x000fe20000000000 */
[----:B-1----:R-:W-:-:S13]  /*06b0*/  ISETP.NE.AND P1, PT, R3, RZ, PT ;  /* 0x000000ff0300720c */ /* 0x002fda0003f25270 */
[----:B------:R-:W-:Y:S05]  /*06c0*/  @P1 BRA `(.L_x_8) ;  /* 0x0000000000501947 */ /* 0x000fea0003800000 */
[----:B------:R-:W1:Y:S01]  /*06d0*/  S2UR UR5, SR_CgaCtaId ;  /* 0x00000000000579c3 */ /* 0x000e620000008800 */
[----:B------:R-:W-:Y:S01]  /*06e0*/  UMOV UR4, 0x400 ;  /* 0x0000040000047882 */ /* 0x000fe20000000000 */
[----:B------:R-:W-:Y:S01]  /*06f0*/  UMOV UR6, 0x20 ;  /* 0x0000002000067882 */ /* 0x000fe20000000000 */
[----:B------:R-:W-:Y:S01]  /*0700*/  UMOV UR7, 0x100 ;  /* 0x0000010000077882 */ /* 0x000fe20000000000 */
[----:B------:R-:W-:Y:S01]  /*0710*/  ELECT P1, URZ, PT ;  /* 0x00000000003f782f */ /* 0x000fe20003820000 */
[----:B-1----:R-:W-:Y:S02]  /*0720*/  ULEA UR8, UR5, UR4, 0x18 ;  /* 0x0000000405087291 */ /* 0x002fe4000f8ec03f */
[----:B------:R-:W-:-:S04]  /*0730*/  UIADD3 UR4, -UR6, 0x100000, URZ ;  /* 0x0010000006047890 */ /* 0x000fc8000fffe13f */
[----:B------:R-:W-:Y:S02]  /*0740*/  USHF.L.U32 UR5, UR4, 0xb, URZ ;  /* 0x0000000b04057899 */ /* 0x000fe4000800063f */
[----:B------:R-:W-:Y:S02]  /*0750*/  USHF.L.U32 UR4, UR4, 0x1, URZ ;  /* 0x0000000104047899 */ /* 0x000fe4000800063f */
[----:B------:R-:W-:-:S04]  /*0760*/  UIADD3 UR6, -UR7, 0x100000, URZ ;  /* 0x0010000007067890 */ /* 0x000fc8000fffe13f */
[----:B------:R-:W-:Y:S02]  /*0770*/  USHF.L.U32 UR7, UR6, 0xb, URZ ;  /* 0x0000000b06077899 */ /* 0x000fe4000800063f */
[----:B------:R-:W-:Y:S01]  /*0780*/  USHF.L.U32 UR6, UR6, 0x1, URZ ;  /* 0x0000000106067899 */ /* 0x000fe2000800063f */
[----:B------:R-:W1:Y:S03]  /*0790*/  FENCE.VIEW.ASYNC.S ;  /* 0x00000000000073c6 */ /* 0x000e660000000000 */
[----:B-1----:R1:W1:Y:S08]  /*07a0*/  SYNCS.EXCH.64 URZ, [UR8+0x80], UR4 ;  /* 0x00008004083f75b2 */ /* 0x0022700008000100 */
[----:B------:R1:W1:Y:S01]  /*07b0*/  SYNCS.EXCH.64 URZ, [UR8+0x98], UR6 ;  /* 0x00009806083f75b2 */ /* 0x0002620008000100 */
[----:B------:R1:W1:Y:S01]  /*07c0*/  SYNCS.EXCH.64 URZ, [UR8+0x88], UR4 ;  /* 0x00008804083f75b2 */ /* 0x0002620008000100 */
[----:B------:R1:W1:Y:S01]  /*07d0*/  SYNCS.EXCH.64 URZ, [UR8+0xa0], UR6 ;  /* 0x0000a006083f75b2 */ /* 0x0002620008000100 */
[----:B------:R1:W1:Y:S01]  /*07e0*/  SYNCS.EXCH.64 URZ, [UR8+0x90], UR4 ;  /* 0x00009004083f75b2 */ /* 0x0002620008000100 */
[----:B------:R1:W1:Y:S01]  /*07f0*/  SYNCS.EXCH.64 URZ, [UR8+0xa8], UR6 ;  /* 0x0000a806083f75b2 */ /* 0x0002620008000100 */
[----:B------:R-:W-:Y:S01]  /*0800*/  NOP ;  /* 0x0000000000007918 */ /* 0x000fe20000000000 */
.L_x_8:
[----:B------:R-:W5:Y:S01]  /*0810*/  SHFL.IDX PT, R6, R6, RZ, 0x1f ;  /* 0x00001fff06067589 */ /* 0x000f6200000e0000 */
[----:B--2---:R-:W-:Y:S02]  /*0820*/  ISETP.NE.AND P6, PT, R2, 0x1, PT ;  /* 0x000000010200780c */ /* 0x004fe40003fc5270 */
[----:B------:R-:W-:Y:S01]  /*0830*/  ELECT P1, URZ, PT ;  /* 0x00000000003f782f */ /* 0x000fe20003820000 */
[----:B------:R-:W2:Y:S01]  /*0840*/  S2UR UR42, SR_CgaCtaId ;  /* 0x00000000002a79c3 */ /* 0x000ea20000008800 */
[----:B------:R-:W3:Y:S01]  /*0850*/  S2R R3, SR_CTAID.Y ;  /* 0x0000000000037919 */ /* 0x000ee20000002600 */
[----:B-1----:R-:W-:Y:S01]  /*0860*/  UMOV UR4, 0x20 ;  /* 0x0000002000047882 */ /* 0x002fe20000000000 */
[----:B------:R-:W-:Y:S01]  /*0870*/  ISETP.NE.AND P4, PT, R0, RZ, PT ;  /* 0x000000ff0000720c */ /* 0x000fe20003f85270 */
[----:B------:R-:W-:Y:S01]  /*0880*/  NOP ;  /* 0x0000000000007918 */ /* 0x000fe20000000000 */
[----:B------:R-:W1:Y:S01]  /*0890*/  S2R R8, SR_CTAID.X ;  /* 0x0000000000087919 */ /* 0x000e620000002500 */
[----:B------:R-:W-:Y:S01]  /*08a0*/  P2R R7, PR, RZ, 0x40 ;  /* 0x00000040ff077803 */ /* 0x000fe20000000000 */
[----:B------:R-:W-:Y:S01]  /*08b0*/  IMAD.MOV.U32 R9, RZ, RZ, RZ ;  /* 0x000000ffff097224 */ /* 0x000fe200078e00ff */
[----:B------:R-:W-:Y:S02]  /*08c0*/  BSSY B6, `(.L_x_9) ;  /* 0x0000927000067945 */ /* 0x000fe40003800000 */
[----:B------:R-:W1:Y:S01]  /*08d0*/  @P6 LDC R17, c[0x0][0x10] ;  /* 0x00000400ff116b82 */ /* 0x000e620000000800 */
[----:B------:R-:W-:-:S07]  /*08e0*/  @P6 IMAD.MOV.U32 R7, RZ, RZ, RZ ;  /* 0x000000ffff076224 */ /* 0x000fce00078e00ff */
[----:B------:R-:W4:Y:S01]  /*08f0*/  @!P6 LDC R11, c[0x0][0xc] ;  /* 0x00000300ff0beb82 */ /* 0x000f220000000800 */
[----:B-----5:R-:W-:Y:S02]  /*0900*/  ISETP.NE.OR P2, PT, R6, RZ, !P1 ;  /* 0x000000ff0600720c */ /* 0x020fe40004f45670 */
[----:B------:R-:W-:-:S04]  /*0910*/  ISETP.EQ.OR P1, PT, R0, 0x3, !P4 ;  /* 0x000000030000780c */ /* 0x000fc80006722670 */
[----:B------:R-:W-:-:S04]  /*0920*/  ISETP.EQ.AND P1, PT, R10, RZ, P1 ;  /* 0x000000ff0a00720c */ /* 0x000fc80000f22270 */
[----:B------:R-:W-:Y:S02]  /*0930*/  SEL R22, RZ, 0x1, !P1 ;  /* 0x00000001ff167807 */ /* 0x000fe40004800000 */
[----:B---3--:R-:W-:Y:S01]  /*0940*/  @P6 MOV R6, R3 ;  /* 0x0000000300066202 */ /* 0x008fe20000000f00 */
[----:B------:R-:W-:Y:S01]  /*0950*/  VOTEU.ALL UP0, P2 ;  /* 0x00000000003f7886 */ /* 0x000fe20001000000 */
[----:B------:R-:W-:-:S03]  /*0960*/  VOTEU.ALL UP1, P2 ;  /* 0x00000000003f7886 */ /* 0x000fc60001020000 */
[----:B-1----:R-:W-:Y:S01]  /*0970*/  @P6 IMAD.WIDE.U32 R16, R8, R17, R6 ;  /* 0x0000001108106225 */ /* 0x002fe200078e0006 */
[----:B------:R-:W-:Y:S01]  /*0980*/  @!UP0 UMOV UR6, 0x400 ;  /* 0x0000040000068882 */ /* 0x000fe20000000000 */
[----:B------:R-:W-:-:S04]  /*0990*/  @!UP0 UIADD3 UR4, -UR4, 0x100000, URZ ;  /* 0x0010000004048890 */ /* 0x000fc8000fffe13f */
[----:B------:R-:W-:Y:S02]  /*09a0*/  @!UP0 USHF.L.U32 UR5, UR4, 0xb, URZ ;  /* 0x0000000b04058899 */ /* 0x000fe4000800063f */
[----:B------:R-:W-:Y:S02]  /*09b0*/  @!UP0 USHF.L.U32 UR4, UR4, 0x1, URZ ;  /* 0x0000000104048899 */ /* 0x000fe4000800063f */
[----:B--2---:R-:W-:Y:S01]  /*09c0*/  @!UP0 ULEA UR8, UR42, UR6, 0x18 ;  /* 0x000000062a088291 */ /* 0x004fe2000f8ec03f */
[----:B------:R-:W-:Y:S01]  /*09d0*/  @P6 IMAD.MOV.U32 R7, RZ, RZ, RZ ;  /* 0x000000ffff076224 */ /* 0x000fe200078e00ff */
[----:B------:R-:W-:Y:S01]  /*09e0*/  VOTEU.ALL UP0, P2 ;  /* 0x00000000003f7886 */ /* 0x000fe20001000000 */
[C---:B------:R-:W-:Y:S01]  /*09f0*/  ISETP.NE.AND P2, PT, R10.reuse, RZ, PT ;  /* 0x000000ff0a00720c */ /* 0x040fe20003f45270 */
[----:B------:R-:W-:Y:S01]  /*0a00*/  ULDC UR6, c[0x0][0xc] ;  /* 0x0000030000067ab9 */ /* 0x000fe20000000800 */
[----:B------:R-:W-:Y:S01]  /*0a10*/  ULDC UR7, c[0x0][0x10] ;  /* 0x0000040000077ab9 */ /* 0x000fe20000000800 */
[----:B------:R-:W-:Y:S01]  /*0a20*/  VIADD R10, R10, 0xffffffff ;  /* 0xffffffff0a0a7836 */ /* 0x000fe20000000000 */
[----:B------:R-:W-:-:S02]  /*0a30*/  ISETP.EQ.AND P5, PT, R0, 0x2, !P2 ;  /* 0x000000020000780c */ /* 0x000fc400057a2270 */
[----:B------:R-:W-:Y:S01]  /*0a40*/  @P6 IADD3 R17, R17, R7, RZ ;  /* 0x0000000711116210 */ /* 0x000fe20007ffe0ff */
[----:B----4-:R-:W-:Y:S01]  /*0a50*/  @!P6 IMAD.WIDE.U32 R6, R11, R3, R8 ;  /* 0x000000030b06e225 */ /* 0x010fe200078e0008 */
[----:B------:R-:W-:Y:S01]  /*0a60*/  ISETP.GE.U32.AND P1, PT, R10, 0x2, PT ;  /* 0x000000020a00780c */ /* 0x000fe20003f26070 */
[----:B------:R-:W1:Y:S02]  /*0a70*/  FENCE.VIEW.ASYNC.S ;  /* 0x00000000000073c6 */ /* 0x000e640000000000 */
[----:B-1----:R-:W1:Y:S01]  /*0a80*/  @!UP0 SYNCS.EXCH.64 URZ, [UR8+0xb0], UR4 ;  /* 0x0000b004083f85b2 */ /* 0x002e620008000100 */
[----:B------:R-:W-:Y:S01]  /*0a90*/  SEL R19, RZ, 0x1, !P5 ;  /* 0x00000001ff137807 */ /* 0x000fe20006800000 */
[----:B------:R-:W-:Y:S01]  /*0aa0*/  @!P6 IMAD.MOV.U32 R17, RZ, RZ, R7 ;  /* 0x000000ffff11e224 */ /* 0x000fe200078e0007 */
[----:B------:R-:W-:Y:S02]  /*0ab0*/  @!P6 MOV R16, R6 ;  /* 0x000000060010e202 */ /* 0x000fe40000000f00 */
[----:B------:R-:W-:-:S02]  /*0ac0*/  SEL R19, R19, 0x2, P1 ;  /* 0x0000000213137807 */ /* 0x000fc40000800000 */
[----:B------:R-:W-:Y:S01]  /*0ad0*/  SEL R22, R22, 0x2, P1 ;  /* 0x0000000216167807 */ /* 0x000fe20000800000 */
[----:B------:R2:W1:Y:S01]  /*0ae0*/  @!UP1 SYNCS.EXCH.64 URZ, [UR8+0xb8], UR4 ;  /* 0x0000b804083f95b2 */ /* 0x0004620008000100 */
[----:B------:R-:W-:Y:S01]  /*0af0*/  NOP ;  /* 0x0000000000007918 */ /* 0x000fe20000000000 */
[----:B--2---:R-:W-:-:S03]  /*0b00*/  UIMAD.WIDE.U32 UR4, UR6, UR7, URZ ;  /* 0x00000007060472a5 */ /* 0x004fc6000f8e003f */
[----:B------:R-:W-:Y:S02]  /*0b10*/  ULDC UR6, c[0x0][0x14] ;  /* 0x0000050000067ab9 */ /* 0x000fe40000000800 */
[----:B------:R-:W-:Y:S02]  /*0b20*/  UIMAD.WIDE.U32 UR36, UR4, UR6, URZ ;  /* 0x00000006042472a5 */ /* 0x000fe4000f8e003f */
[----:B------:R-:W-:-:S04]  /*0b30*/  UIMAD UR41, UR5, UR6, URZ ;  /* 0x00000006052972a4 */ /* 0x000fc8000f8e023f */
[----:B------:R-:W-:Y:S01]  /*0b40*/  UIADD3 UR41, UR37, UR41, URZ ;  /* 0x0000002925297290 */ /* 0x000fe2000fffe03f */
[----:B-1----:R-:W-:Y:S06]  /*0b50*/  BAR.SYNC.DEFER_BLOCKING 0x0 ;  /* 0x0000000000007b1d */ /* 0x002fec0000010000 */
[----:B------:R-:W-:Y:S05]  /*0b60*/  @!P2 BRA `(.L_x_10) ;  /* 0x00000064009ca947 */ /* 0x000fea0003800000 */
[----:B------:R-:W-:-:S13]  /*0b70*/  ISETP.GT.U32.AND P0, PT, R10, 0x1, PT ;  /* 0x000000010a00780c */ /* 0x000fda0003f04070 */
[----:B------:R-:W-:Y:S05]  /*0b80*/  @P0 BRA `(.L_x_11) ;  /* 0x0000008c00e80947 */ /* 0x000fea0003800000 */
[----:B------:R-:W-:Y:S01]  /*0b90*/  ULDC.64 UR4, c[0x0][0x8f8] ;  /* 0x00023e0000047ab9 */ /* 0x000fe20000000a00 */
[----:B------:R-:W-:Y:S01]  /*0ba0*/  UMOV UR47, 0xffffffff ;  /* 0xffffffff002f7882 */ /* 0x000fe20000000000 */
[----:B------:R-:W-:Y:S01]  /*0bb0*/  ISETP.GE.U32.AND P0, PT, R16, UR4, PT ;  /* 0x0000000410007c0c */ /* 0x000fe2000bf06070 */
[----:B------:R-:W-:Y:S01]  /*0bc0*/  IMAD.MOV.U32 R23, RZ, RZ, -0x1 ;  /* 0xffffffffff177424 */ /* 0x000fe200078e00ff */
[----:B------:R-:W-:Y:S02]  /*0bd0*/  PRMT R56, RZ, 0x7610, R56 ;  /* 0x00007610ff387816 */ /* 0x000fe40000000038 */
[----:B------:R-:W-:Y:S02]  /*0be0*/  ISETP.GE.U32.AND.EX P0, PT, R17, UR5, PT, P0 ;  /* 0x0000000511007c0c */ /* 0x000fe4000bf06100 */
[----:B------:R-:W-:Y:S02]  /*0bf0*/  MOV R60, 0xffffffff ;  /* 0xffffffff003c7802 */ /* 0x000fe40000000f00 */
[----:B------:R-:W-:-:S09]  /*0c00*/  PRMT R0, RZ, 0x7610, R0 ;  /* 0x00007610ff007816 */ /* 0x000fd20000000000 */
[----:B------:R-:W-:Y:S05]  /*0c10*/  @P0 BRA `(.L_x_12) ;  /* 0x0000000400600947 */ /* 0x000fea0003800000 */
[----:B------:R-:W1:Y:S01]  /*0c20*/  LDC.64 R14, c[0x0][0x8d0] ;  /* 0x00023400ff0e7b82 */ /* 0x000e620000000a00 */
[----:B------:R-:W-:Y:S02]  /*0c30*/  IMAD.MOV.U32 R4, RZ, RZ, R16 ;  /* 0x000000ffff047224 */ /* 0x000fe400078e0010 */
[----:B------:R-:W-:-:S05]  /*0c40*/  IMAD.MOV.U32 R5, RZ, RZ, R17 ;  /* 0x000000ffff057224 */ /* 0x000fca00078e0011 */
[----:B------:R-:W2:Y:S08]  /*0c50*/  LDC R0, c[0x0][0x8d8] ;  /* 0x00023600ff007b82 */ /* 0x000eb00000000800 */
[----:B------:R-:W3:Y:S01]  /*0c60*/  LDC.64 R20, c[0x0][0x8c8] ;  /* 0x00023200ff147b82 */ /* 0x000ee20000000a00 */
[----:B-1----:R-:W-:-:S04]  /*0c70*/  ISETP.NE.U32.AND P0, PT, R14, RZ, PT ;  /* 0x000000ff0e00720c */ /* 0x002fc80003f05070 */
[----:B------:R-:W-:-:S13]  /*0c80*/  ISETP.NE.AND.EX P0, PT, R15, RZ, PT, P0 ;  /* 0x000000ff0f00720c */ /* 0x000fda0003f05300 */
[----:B--23--:R-:W-:Y:S05]  /*0c90*/  @!P0 BRA `(.L_x_13) ;  /* 0x0000000000288947 */ /* 0x00cfea0003800000 */
[----:B------:R-:W1:Y:S02]  /*0ca0*/  LDC R11, c[0x0][0x8dc] ;  /* 0x00023700ff0b7b82 */ /* 0x000e640000000800 */
[----:B-1----:R-:W-:-:S04]  /*0cb0*/  IADD3 R11, P0, R16, R11, RZ ;  /* 0x0000000b100b7210 */ /* 0x002fc80007f1e0ff */
[----:B------:R-:W-:-:S05]  /*0cc0*/  IADD3.X R13, RZ, R17, RZ, P0, !PT ;  /* 0x00000011ff0d7210 */ /* 0x000fca00007fe4ff */
[----:B------:R-:W-:-:S04]  /*0cd0*/  IMAD.WIDE.U32 R4, R13, R14, RZ ;  /* 0x0000000e0d047225 */ /* 0x000fc800078e00ff */
[----:B------:R-:W-:-:S04]  /*0ce0*/  IMAD.WIDE.U32 R6, P0, R11, R15, R4 ;  /* 0x0000000f0b067225 */ /* 0x000fc80007800004 */
[----:B------:R-:W-:-:S04]  /*0cf0*/  IMAD.WIDE.U32 R4, R11, R14, RZ ;  /* 0x0000000e0b047225 */ /* 0x000fc800078e00ff */
[----:B------:R-:W-:Y:S01]  /*0d00*/  IMAD.X R11, RZ, RZ, RZ, P0 ;  /* 0x000000ffff0b7224 */ /* 0x000fe200000e06ff */
[----:B------:R-:W-:Y:S01]  /*0d10*/  IADD3 RZ, P0, R5, R6, RZ ;  /* 0x0000000605ff7210 */ /* 0x000fe20007f1e0ff */
[----:B------:R-:W-:-:S04]  /*0d20*/  IMAD.MOV.U32 R10, RZ, RZ, R7 ;  /* 0x000000ffff0a7224 */ /* 0x000fc800078e0007 */
[----:B------:R-:W-:-:S08]  /*0d30*/  IMAD.WIDE.U32.X R4, R13, R15, R10, P0 ;  /* 0x0000000f0d047225 */ /* 0x000fd000000e040a */
.L_x_13:
[-CC-:B------:R-:W-:Y:S01]  /*0d40*/  SHF.R.U64 R25, R4, R0.reuse, R5.reuse ;  /* 0x0000000004197219 */ /* 0x180fe20000001205 */
[----:B------:R-:W1:Y:S01]  /*0d50*/  LDC.64 R26, c[0x0][0x8e8] ;  /* 0x00023a00ff1a7b82 */ /* 0x000e620000000a00 */
[----:B------:R-:W-:Y:S01]  /*0d60*/  SHF.R.U32.HI R4, RZ, R0, R5 ;  /* 0x00000000ff047219 */ /* 0x000fe20000011605 */
[----:B------:R-:W-:Y:S01]  /*0d70*/  ULDC UR4, c[0x0][0x150] ;  /* 0x0000540000047ab9 */ /* 0x000fe20000000800 */
[----:B------:R-:W-:Y:S02]  /*0d80*/  I2FP.F32.U32 R0, R8 ;  /* 0x0000000800007245 */ /* 0x000fe40000201000 */
[----:B------:R-:W-:-:S03]  /*0d90*/  IADD3 R9, P0, RZ, -R25, RZ ;  /* 0x80000019ff097210 */ /* 0x000fc60007f1e0ff */
[----:B------:R-:W2:Y:S01]  /*0da0*/  LDC R10, c[0x0][0x8c0] ;  /* 0x00023000ff0a7b82 */ /* 0x000ea20000000800 */
[----:B------:R-:W-:Y:S01]  /*0db0*/  FMUL R0, R0, UR4 ;  /* 0x0000000400007c20 */ /* 0x000fe20008400000 */
[----:B------:R-:W-:Y:S01]  /*0dc0*/  IADD3.X R11, RZ, ~R4, RZ, P0, !PT ;  /* 0x80000004ff0b7210 */ /* 0x000fe200007fe4ff */
[----:B------:R-:W-:Y:S01]  /*0dd0*/  IMAD.WIDE.U32 R4, R9, R20, R16 ;  /* 0x0000001409047225 */ /* 0x000fe200078e0010 */
[----:B------:R-:W-:-:S03]  /*0de0*/  ULDC UR4, c[0x0][0x154] ;  /* 0x0000550000047ab9 */ /* 0x000fc60000000800 */
[----:B------:R-:W-:Y:S01]  /*0df0*/  IMAD R6, R11, R20, RZ ;  /* 0x000000140b067224 */ /* 0x000fe200078e02ff */
[----:B------:R-:W3:Y:S01]  /*0e00*/  LDC R7, c[0x0][0x144] ;  /* 0x00005100ff077b82 */ /* 0x000ee20000000800 */
[----:B------:R-:W4:Y:S02]  /*0e10*/  F2I.U32.TRUNC.NTZ R0, R0 ;  /* 0x0000000000007305 */ /* 0x000f24000020f000 */
[----:B------:R-:W-:-:S04]  /*0e20*/  IMAD R9, R9, R21, R6 ;  /* 0x0000001509097224 */ /* 0x000fc800078e0206 */
[----:B------:R-:W-:Y:S01]  /*0e30*/  IMAD.IADD R9, R5, 0x1, R9 ;  /* 0x0000000105097824 */ /* 0x000fe200078e0209 */
[----:B------:R-:W5:Y:S01]  /*0e40*/  LDC R12, c[0x0][0x8b0] ;  /* 0x00022c00ff0c7b82 */ /* 0x000f620000000800 */
[----:B-1----:R-:W-:-:S04]  /*0e50*/  ISETP.NE.U32.AND P0, PT, R26, RZ, PT ;  /* 0x000000ff1a00720c */ /* 0x002fc80003f05070 */
[----:B------:R-:W-:-:S03]  /*0e60*/  ISETP.NE.AND.EX P0, PT, R27, RZ, PT, P0 ;  /* 0x000000ff1b00720c */ /* 0x000fc60003f05300 */
[----:B------:R-:W1:Y:S01]  /*0e70*/  LDC R11, c[0x0][0x900] ;  /* 0x00024000ff0b7b82 */ /* 0x000e620000000800 */
[-CC-:B--2---:R-:W-:Y:S01]  /*0e80*/  SHF.R.U64 R20, R4, R10.reuse, R9.reuse ;  /* 0x0000000a04147219 */ /* 0x184fe20000001209 */
[----:B----4-:R-:W-:Y:S01]  /*0e90*/  IMAD.MOV R5, RZ, RZ, -R0 ;  /* 0x000000ffff057224 */ /* 0x010fe200078e0a00 */
[----:B------:R-:W-:Y:S02]  /*0ea0*/  I2FP.F32.U32 R4, R3 ;  /* 0x0000000300047245 */ /* 0x000fe40000201000 */
[----:B------:R-:W-:Y:S01]  /*0eb0*/  SHF.R.U32.HI R9, RZ, R10, R9 ;  /* 0x0000000aff097219 */ /* 0x000fe20000011609 */
[----:B------:R-:W-:Y:S02]  /*0ec0*/  IMAD.MOV.U32 R10, RZ, RZ, 0x1 ;  /* 0x00000001ff0a7424 */ /* 0x000fe400078e00ff */
[----:B------:R-:W2:Y:S01]  /*0ed0*/  LDC R14, c[0x0][0x148] ;  /* 0x00005200ff0e7b82 */ /* 0x000ea20000000800 */
[----:B---3--:R-:W-:Y:S02]  /*0ee0*/  IMAD R0, R7, R5, R8 ;  /* 0x0000000507007224 */ /* 0x008fe400078e0208 */
[----:B------:R-:W-:Y:S01]  /*0ef0*/  FMUL R5, R4, UR4 ;  /* 0x0000000404057c20 */ /* 0x000fe20008400000 */
[----:B------:R-:W-:-:S04]  /*0f00*/  MOV R4, 0xffffffff ;  /* 0xffffffff00047802 */ /* 0x000fc80000000f00 */
[----:B------:R-:W3:Y:S01]  /*0f10*/  LDC R24, c[0x0][0x8a8] ;  /* 0x00022a00ff187b82 */ /* 0x000ee20000000800 */
[-CC-:B-----5:R-:W-:Y:S02]  /*0f20*/  SHF.R.U64 R28, R20, R12.reuse, R9.reuse ;  /* 0x0000000c141c7219 */ /* 0x1a0fe40000001209 */
[----:B------:R-:W-:Y:S02]  /*0f30*/  SHF.R.U32.HI R6, RZ, R12, R9 ;  /* 0x0000000cff067219 */ /* 0x000fe40000011609 */
[----:B------:R4:W1:Y:S03]  /*0f40*/  F2I.U32.TRUNC.NTZ R12, R5 ;  /* 0x00000005000c7305 */ /* 0x000866000020f000 */
[----:B------:R-:W2:Y:S01]  /*0f50*/  LDC R15, c[0x0][0x8f0] ;  /* 0x00023c00ff0f7b82 */ /* 0x000ea20000000800 */
[-C--:B-1----:R-:W-:Y:S02]  /*0f60*/  SHF.L.U32 R4, R4, R11.reuse, RZ ;  /* 0x0000000b04047219 */ /* 0x082fe400000006ff */
[----:B------:R-:W-:-:S02]  /*0f70*/  SHF.R.U64 R30, R28, R11, R6 ;  /* 0x0000000b1c1e7219 */ /* 0x000fc40000001206 */
[-C--:B------:R-:W-:Y:S02]  /*0f80*/  SHF.R.U32.HI R6, RZ, R11.reuse, R6 ;  /* 0x0000000bff067219 */ /* 0x080fe40000011606 */
[----:B------:R-:W-:Y:S01]  /*0f90*/  SHF.L.U32 R10, R10, R11, RZ ;  /* 0x0000000b0a0a7219 */ /* 0x000fe200000006ff */
[----:B------:R-:W1:Y:S01]  /*0fa0*/  LDC R21, c[0x0][0x8e0] ;  /* 0x00023800ff157b82 */ /* 0x000e620000000800 */
[----:B------:R-:W-:Y:S01]  /*0fb0*/  LOP3.LUT R11, RZ, R4, RZ, 0x33, !PT ;  /* 0x00000004ff0b7212 */ /* 0x000fe200078e33ff */
[----:B------:R-:W-:Y:S01]  /*0fc0*/  IMAD.MOV.U32 R4, RZ, RZ, R30 ;  /* 0x000000ffff047224 */ /* 0x000fe200078e001e */
[----:B----4-:R-:W-:-:S05]  /*0fd0*/  MOV R5, R6 ;  /* 0x0000000600057202 */ /* 0x010fca0000000f00 */
[----:B------:R-:W4:Y:S01]  /*0fe0*/  LDC R23, c[0x0][0x8b8] ;  /* 0x00022e00ff177b82 */ /* 0x000f220000000800 */
[----:B---3--:R-:W-:Y:S05]  /*0ff0*/  @!P0 BRA `(.L_x_14) ;  /* 0x0000000000288947 */ /* 0x008fea0003800000 */
[----:B------:R-:W3:Y:S02]  /*1000*/  LDC R9, c[0x0][0x8f4] ;  /* 0x00023d00ff097b82 */ /* 0x000ee40000000800 */
[----:B---3--:R-:W-:-:S05]  /*1010*/  IADD3 R9, P0, R30, R9, RZ ;  /* 0x000000091e097210 */ /* 0x008fca0007f1e0ff */
[----:B------:R-:W-:-:S04]  /*1020*/  IMAD.X R13, RZ, RZ, R6, P0 ;  /* 0x000000ffff0d7224 */ /* 0x000fc800000e0606 */
[----:B------:R-:W-:-:S04]  /*1030*/  IMAD.WIDE.U32 R4, R13, R26, RZ ;  /* 0x0000001a0d047225 */ /* 0x000fc800078e00ff */
[----:B------:R-:W-:-:S04]  /*1040*/  IMAD.WIDE.U32 R6, P0, R9, R27, R4 ;  /* 0x0000001b09067225 */ /* 0x000fc80007800004 */
[----:B------:R-:W-:Y:S01]  /*1050*/  IMAD.WIDE.U32 R4, R9, R26, RZ ;  /* 0x0000001a09047225 */ /* 0x000fe200078e00ff */
[----:B------:R-:W-:-:S03]  /*1060*/  MOV R8, R7 ;  /* 0x0000000700087202 */ /* 0x000fc60000000f00 */
[----:B------:R-:W-:Y:S01]  /*1070*/  IMAD.X R9, RZ, RZ, RZ, P0 ;  /* 0x000000ffff097224 */ /* 0x000fe200000e06ff */
[----:B------:R-:W-:-:S05]  /*1080*/  IADD3 RZ, P0, R5, R6, RZ ;  /* 0x0000000605ff7210 */ /* 0x000fca0007f1e0ff */
[----:B------:R-:W-:-:S08]  /*1090*/  IMAD.WIDE.U32.X R4, R13, R27, R8, P0 ;  /* 0x0000001b0d047225 */ /* 0x000fd000000e0408 */
.L_x_14:
[----:B--2---:R-:W-:Y:S01]  /*10a0*/  SHF.R.U64 R4, R4, R15, R5 ;  /* 0x0000000f04047219 */ /* 0x004fe20000001205 */
[----:B------:R-:W-:Y:S01]  /*10b0*/  VIADD R5, R24, 0xffffffff ;  /* 0xffffffff18057836 */ /* 0x000fe20000000000 */
[----:B------:R-:W-:Y:S01]  /*10c0*/  LOP3.LUT R11, R28, R11, RZ, 0xc0, !PT ;  /* 0x0000000b1c0b7212 */ /* 0x000fe200078ec0ff */
[----:B------:R-:W-:Y:S01]  /*10d0*/  IMAD.MOV R12, RZ, RZ, -R12 ;  /* 0x000000ffff0c7224 */ /* 0x000fe200078e0a0c */
[----:B------:R-:W-:Y:S02]  /*10e0*/  IADD3 R6, -R4, RZ, RZ ;  /* 0x000000ff04067210 */ /* 0x000fe40007ffe1ff */
[----:B------:R-:W-:Y:S01]  /*10f0*/  LOP3.LUT R5, R20, R5, RZ, 0xc0, !PT ;  /* 0x0000000514057212 */ /* 0x000fe200078ec0ff */
[----:B------:R-:W-:Y:S01]  /*1100*/  @P6 IMAD R0, R14, R12, R3 ;  /* 0x0000000c0e006224 */ /* 0x000fe200078e0203 */
[----:B------:R-:W-:Y:S01]  /*1110*/  R2UR UR47, R25 ;  /* 0x00000000192f72ca */ /* 0x000fe200000e0000 */
[----:B------:R-:W-:Y:S02]  /*1120*/  IMAD R11, R10, R4, R11 ;  /* 0x000000040a0b7224 */ /* 0x000fe400078e020b */
[----:B-1----:R-:W-:-:S02]  /*1130*/  IMAD R3, R6, R21, R30 ;  /* 0x0000001506037224 */ /* 0x002fc400078e021e */
[----:B----4-:R-:W-:Y:S02]  /*1140*/  IMAD R0, R11, R23, R0 ;  /* 0x000000170b007224 */ /* 0x010fe400078e0200 */
[----:B------:R-:W-:Y:S02]  /*1150*/  IMAD R3, R3, R24, R5 ;  /* 0x0000001803037224 */ /* 0x000fe400078e0205 */
[----:B------:R-:W-:-:S03]  /*1160*/  IMAD.MOV.U32 R4, RZ, RZ, 0x1 ;  /* 0x00000001ff047424 */ /* 0x000fc600078e00ff */
[----:B------:R-:W-:Y:S02]  /*1170*/  SEL R60, R3, R0, !P6 ;  /* 0x00000000033c7207 */ /* 0x000fe40007000000 */
[----:B------:R-:W-:Y:S02]  /*1180*/  SEL R23, R0, R3, !P6 ;  /* 0x0000000300177207 */ /* 0x000fe40007000000 */
[----:B------:R-:W-:-:S07]  /*1190*/  PRMT R0, R4, 0x7610, R0 ;  /* 0x0000761004007816 */ /* 0x000fce0000000000 */
.L_x_12:
[----:B------:R-:W-:-:S08]  /*11a0*/  NOP ;  /* 0x0000000000007918 */ /* 0x000fd00000000000 */
[----:B------:R-:W1:Y:S02]  /*11b0*/  USETMAXREG.TRY_ALLOC.CTAPOOL UP0, 0xe8 ;  /* 0x000000e8000079c8 */ /* 0x000e640008000600 */
[----:B-1----:R-:W-:-:S13]  /*11c0*/  PLOP3.LUT P0, PT, PT, PT, UP0, 0x80, 0x0 ;  /* 0x000000000000781c */ /* 0x002fda0003f0f008 */
[----:B------:R-:W-:Y:S05]  /*11d0*/  @!P0 BRA `(.L_x_12) ;  /* 0xfffffffc00f08947 */ /* 0x000fea000383ffff */
[----:B------:R-:W-:Y:S02]  /*11e0*/  ULDC.64 UR4, c[0x0][0x590] ;  /* 0x0001640000047ab9 */ /* 0x000fe40000000a00 */
[----:B------:R-:W-:-:S04]  /*11f0*/  ISETP.NE.U32.AND P0, PT, RZ, UR4, PT ;  /* 0x00000004ff007c0c */ /* 0x000fc8000bf05070 */
[----:B------:R-:W-:-:S13]  /*1200*/  ISETP.NE.AND.EX P0, PT, RZ, UR5, PT, P0 ;  /* 0x00000005ff007c0c */ /* 0x000fda000bf05300 */
[----:B------:R-:W-:Y:S05]  /*1210*/  @P0 BRA `(.L_x_15) ;  /* 0x00000000002c0947 */ /* 0x000fea0003800000 */
[----:B------:R-:W-:Y:S02]  /*1220*/  ULDC.64 UR4, c[0x0][0x588] ;  /* 0x0001620000047ab9 */ /* 0x000fe40000000a00 */
[----:B------:R-:W-:-:S04]  /*1230*/  ISETP.NE.U32.AND P0, PT, RZ, UR4, PT ;  /* 0x00000004ff007c0c */ /* 0x000fc8000bf05070 */
[----:B------:R-:W-:-:S13]  /*1240*/  ISETP.NE.AND.EX P0, PT, RZ, UR5, PT, P0 ;  /* 0x00000005ff007c0c */ /* 0x000fda000bf05300 */
[----:B------:R-:W-:Y:S05]  /*1250*/  @!P0 BRA `(.L_x_16) ;  /* 0x0000000000108947 */ /* 0x000fea0003800000 */
[----:B------:R-:W1:Y:S02]  /*1260*/  LDC.64 R4, c[0x0][0x588] ;  /* 0x00016200ff047b82 */ /* 0x000e640000000a00 */
[----:B-1----:R1:W5:Y:S01]  /*1270*/  LDG.E R57, desc[UR54][R4.64] ;  /* 0x0000003604397981 */ /* 0x002362000c1e1900 */
[----:B------:R-:W-:Y:S01]  /*1280*/  IMAD.MOV.U32 R56, RZ, RZ, 0x1 ;  /* 0x00000001ff387424 */ /* 0x000fe200078e00ff */
[----:B------:R-:W-:Y:S06]  /*1290*/  BRA `(.L_x_15) ;  /* 0x00000000000c7947 */ /* 0x000fec0003800000 */
.L_x_16:
[----:B------:R-:W-:Y:S01]  /*12a0*/  ULDC UR4, c[0x0][0x580] ;  /* 0x0001600000047ab9 */ /* 0x000fe20000000800 */
[----:B------:R-:W-:Y:S01]  /*12b0*/  MOV R56, 0x1 ;  /* 0x0000000100387802 */ /* 0x000fe20000000f00 */
[----:B------:R-:W-:-:S07]  /*12c0*/  IMAD.U32 R57, RZ, RZ, UR4 ;  /* 0x00000004ff397e24 */ /* 0x000fce000f8e00ff */
.L_x_15:
        /* <DEDUP_REMOVED lines=8> */
[----:B------:R-:W2:Y:S02]  /*1350*/  LDC.64 R58, c[0x0][0x5a8] ;  /* 0x00016a00ff3a7b82 */ /* 0x000ea40000000a00 */
[----:B--2---:R2:W5:Y:S01]  /*1360*/  LDG.E R58, desc[UR54][R58.64] ;  /* 0x000000363a3a7981 */ /* 0x004562000c1e1900 */
[----:B------:R-:W-:Y:S05]  /*1370*/  BRA `(.L_x_17) ;  /* 0x0000000000087947 */ /* 0x000fea0003800000 */
.L_x_18:
[----:B------:R-:W-:Y:S02]  /*1380*/  ULDC UR4, c[0x0][0x5a0] ;  /* 0x0001680000047ab9 */ /* 0x000fe40000000800 */
[----:B------:R-:W-:-:S07]  /*1390*/  IMAD.U32 R58, RZ, RZ, UR4 ;  /* 0x00000004ff3a7e24 */ /* 0x000fce000f8e00ff */
.L_x_17:
[----:B------:R-:W-:Y:S01]  /*13a0*/  LOP3.LUT P1, RZ, R0, 0xff, RZ, 0xc0, !PT ;  /* 0x000000ff00ff7812 */ /* 0x000fe2000782c0ff */
[----:B------:R-:W-:Y:S01]  /*13b0*/  UMOV UR38, URZ ;  /* 0x0000003f00267c82 */ /* 0x000fe20008000000 */
[----:B------:R-:W-:-:S11]  /*13c0*/  PLOP3.LUT P0, PT, PT, PT, PT, 0x80, 0x0 ;  /* 0x000000000000781c */ /* 0x000fd60003f0f070 */
[----:B------:R-:W-:Y:S05]  /*13d0*/  @!P1 BRA `(.L_x_19) ;  /* 0x0000005800e09947 */ /* 0x000fea0003800000 */
[----:B------:R-:W-:Y:S01]  /*13e0*/  ULDC UR4, c[0x0][0x28c] ;  /* 0x0000a30000047ab9 */ /* 0x000fe20000000800 */
[----:B------:R-:W-:Y:S01]  /*13f0*/  LOP3.LUT R63, R22, 0x1, RZ, 0xfc, !PT ;  /* 0x00000001163f7812 */ /* 0x000fe200078efcff */
[----:B------:R-:W-:Y:S01]  /*1400*/  UIADD3 UR4, UR4, 0x3f, URZ ;  /* 0x0000003f04047890 */ /* 0x000fe2000fffe03f */
[----:B------:R-:W-:Y:S01]  /*1410*/  LOP3.LUT R65, R19, 0x1, RZ, 0xfc, !PT ;  /* 0x0000000113417812 */ /* 0x000fe200078efcff */
[----:B------:R-:W-:Y:S01]  /*1420*/  ULDC.64 UR56, c[0x0][0x198] ;  /* 0x0000660000387ab9 */ /* 0x000fe20000000a00 */
[----:B------:R-:W-:Y:S01]  /*1430*/  UMOV UR49, 0x1 ;  /* 0x0000000100317882 */ /* 0x000fe20000000000 */
[----:B------:R-:W-:Y:S01]  /*1440*/  USHF.R.S32.HI UR5, URZ, 0x1f, UR4 ;  /* 0x0000001f3f057899 */ /* 0x000fe20008011404 */
[----:B------:R-:W-:Y:S01]  /*1450*/  UMOV UR39, URZ ;  /* 0x0000003f00277c82 */ /* 0x000fe20008000000 */
[----:B------:R-:W-:Y:S02]  /*1460*/  UMOV UR40, URZ ;  /* 0x0000003f00287c82 */ /* 0x000fe40008000000 */
[----:B------:R-:W-:Y:S01]  /*1470*/  ULEA.HI UR5, UR5, UR4, URZ, 0x6 ;  /* 0x0000000405057291 */ /* 0x000fe2000f8f303f */
[----:B------:R-:W-:Y:S01]  /*1480*/  UMOV UR43, URZ ;  /* 0x0000003f002b7c82 */ /* 0x000fe20008000000 */
[----:B------:R-:W-:-:S02]  /*1490*/  UMOV UR38, URZ ;  /* 0x0000003f00267c82 */ /* 0x000fc40008000000 */
[----:B------:R-:W-:Y:S01]  /*14a0*/  USHF.R.S32.HI UR50, URZ, 0x6, UR5 ;  /* 0x000000063f327899 */ /* 0x000fe20008011405 */
[----:B------:R-:W-:-:S11]  /*14b0*/  UMOV UR48, URZ ;  /* 0x0000003f00307c82 */ /* 0x000fd60008000000 */
.L_x_169:
[----:B------:R-:W-:Y:S01]  /*14c0*/  LOP3.LUT R0, R18, 0x80, RZ, 0xc0, !PT ;  /* 0x0000008012007812 */ /* 0x000fe200078ec0ff */
[----:B------:R-:W3:Y:S01]  /*14d0*/  S2UR UR51, SR_CgaCtaId ;  /* 0x00000000003379c3 */ /* 0x000ee20000008800 */
[----:B------:R-:W-:Y:S02]  /*14e0*/  UMOV UR52, 0x400 ;  /* 0x0000040000347882 */ /* 0x000fe40000000000 */
[----:B------:R-:W-:-:S06]  /*14f0*/  SHF.R.U32.HI R0, RZ, 0x7, R0 ;  /* 0x00000007ff007819 */ /* 0x000fcc0000011600 */
[----:B------:R-:W4:Y:S01]  /*1500*/  SHFL.IDX PT, R0, R0, RZ, 0x1f ;  /* 0x00001fff00007589 */ /* 0x000f2200000e0000 */
[----:B---3--:R-:W-:Y:S01]  /*1510*/  ULEA UR52, UR51, UR52, 0x18 ;  /* 0x0000003433347291 */ /* 0x008fe2000f8ec03f */
[----:B----4-:R-:W-:-:S13]  /*1520*/  R2UR UR4, R0 ;  /* 0x00000000000472ca */ /* 0x010fda00000e0000 */
[----:B------:R-:W-:-:S04]  /*1530*/  ULEA.HI UR5, UR4, UR4, URZ, 0x1 ;  /* 0x0000000404057291 */ /* 0x000fc8000f8f083f */
[----:B------:R-:W-:-:S04]  /*1540*/  ULOP3.LUT UR5, UR5, 0x7fffe, URZ, 0xc0, !UPT ;  /* 0x0007fffe05057892 */ /* 0x000fc8000f8ec03f */
[----:B------:R-:W-:-:S03]  /*1550*/  UIADD3 UR5, UR4, -UR5, URZ ;  /* 0x8000000504057290 */ /* 0x000fc6000fffe03f */
[----:B------:R-:W-:Y:S01]  /*1560*/  ULDC UR4, c[0x0][0x28c] ;  /* 0x0000a30000047ab9 */ /* 0x000fe20000000800 */
[----:B------:R-:W-:Y:S01]  /*1570*/  ULEA UR5, UR5, UR52, 0xd ;  /* 0x0000003405057291 */ /* 0x000fe2000f8e683f */
[----:B------:R-:W-:-:S03]  /*1580*/  ISETP.LT.AND P0, PT, RZ, UR4, PT ;  /* 0x00000004ff007c0c */ /* 0x000fc6000bf01270 */
[----:B------:R-:W-:-:S04]  /*1590*/  UIADD3 UR5, UR5, 0x6400, URZ ;  /* 0x0000640005057890 */ /* 0x000fc8000fffe03f */
[----:B------:R-:W-:-:S04]  /*15a0*/  USHF.R.U32.HI UR5, URZ, 0x4, UR5 ;  /* 0x000000043f057899 */ /* 0x000fc80008011605 */
[----:B------:R-:W-:Y:S02]  /*15b0*/  ULOP3.LUT UR44, UR5, 0x3fff, URZ, 0xc0, !UPT ;  /* 0x00003fff052c7892 */ /* 0x000fe4000f8ec03f */
[----:B-1----:R-:W-:Y:S10]  /*15c0*/  @P0 BRA `(.L_x_20) ;  /* 0x0000000000400947 */ /* 0x002ff40003800000 */
[----:B------:R-:W-:Y:S01]  /*15d0*/  MOV R0, 0x0 ;  /* 0x0000000000007802 */ /* 0x000fe20000000f00 */
[----:B------:R-:W-:Y:S01]  /*15e0*/  ULDC.64 UR4, c[0x4][0x70] ;  /* 0x01001c0000047ab9 */ /* 0x000fe20000000a00 */
[----:B------:R-:W-:Y:S01]  /*15f0*/  ULDC.64 UR6, c[0x4][0x8] ;  /* 0x0100020000067ab9 */ /* 0x000fe20000000a00 */
[----:B-1----:R-:W-:Y:S01]  /*1600*/  MOV R4, UR4 ;  /* 0x0000000400047c02 */ /* 0x002fe20008000f00 */
[----:B------:R1:W3:Y:S01]  /*1610*/  LDC.64 R14, c[0x4][R0] ;  /* 0x01000000000e7b82 */ /* 0x0002e20000000a00 */
[----:B------:R-:W-:Y:S01]  /*1620*/  IMAD.U32 R5, RZ, RZ, UR5 ;  /* 0x00000005ff057e24 */ /* 0x000fe2000f8e00ff */
[----:B------:R-:W-:Y:S01]  /*1630*/  ULDC.64 UR4, c[0x4][0x78] ;  /* 0x01001e0000047ab9 */ /* 0x000fe20000000a00 */
[----:B------:R-:W-:Y:S01]  /*1640*/  IMAD.U32 R10, RZ, RZ, UR6 ;  /* 0x00000006ff0a7e24 */ /* 0x000fe2000f8e00ff */
[----:B------:R-:W-:Y:S01]  /*1650*/  MOV R7, UR5 ;  /* 0x0000000500077c02 */ /* 0x000fe20008000f00 */
[----:B------:R-:W-:Y:S01]  /*1660*/  IMAD.U32 R6, RZ, RZ, UR4 ;  /* 0x00000004ff067e24 */ /* 0x000fe2000f8e00ff */
[----:B------:R-:W-:Y:S01]  /*1670*/  MOV R8, 0x1e1 ;  /* 0x000001e100087802 */ /* 0x000fe20000000f00 */
[----:B------:R-:W-:-:S02]  /*1680*/  IMAD.U32 R11, RZ, RZ, UR7 ;  /* 0x00000007ff0b7e24 */ /* 0x000fc4000f8e00ff */
[----:B------:R-:W-:Y:S02]  /*1690*/  IMAD.MOV.U32 R12, RZ, RZ, 0x1 ;  /* 0x00000001ff0c7424 */ /* 0x000fe400078e00ff */
[----:B-1----:R-:W-:-:S07]  /*16a0*/  IMAD.MOV.U32 R13, RZ, RZ, RZ ;  /* 0x000000ffff0d7224 */ /* 0x002fce00078e00ff */
[----:B------:R-:W-:-:S07]  /*16b0*/  LEPC R20, `(.L_x_20) ;  /* 0x000000001014794e */ /* 0x000fce0000000000 */
[----:B--23-5:R-:W-:Y:S05]  /*16c0*/  CALL.ABS.NOINC R14 ;  /* 0x000000000e007343 */ /* 0x02cfea0003c00000 */
.L_x_20:
[----:B------:R-:W-:-:S13]  /*16d0*/  ISETP.NE.AND P0, PT, R63, 0x3, PT ;  /* 0x000000033f00780c */ /* 0x000fda0003f05270 */
[----:B------:R-:W-:Y:S05]  /*16e0*/  @!P0 BRA `(.L_x_21) ;  /* 0x0000000000048947 */ /* 0x000fea0003800000 */
[----:B------:R-:W-:Y:S01]  /*16f0*/  BPT.TRAP 0x1 ;  /* 0x000000040000795c */ /* 0x000fe20000300000 */
.L_x_21:
[----:B------:R-:W-:Y:S01]  /*1700*/  IMAD.U32 R0, RZ, RZ, UR40 ;  /* 0x00000028ff007e24 */ /* 0x000fe2000f8e00ff */
[----:B------:R-:W-:-:S04]  /*1710*/  MOV R3, UR43 ;  /* 0x0000002b00037c02 */ /* 0x000fc80008000f00 */
[----:B------:R-:W-:Y:S02]  /*1720*/  LEA R3, R3, UR52, 0x3 ;  /* 0x0000003403037c11 */ /* 0x000fe4000f8e18ff */
[----:B------:R-:W-:-:S04]  /*1730*/  SHF.L.U32 R0, R0, 0x1f, RZ ;  /* 0x0000001f00007819 */ /* 0x000fc800000006ff */
[----:B------:R3:W4:Y:S01]  /*1740*/  SYNCS.PHASECHK.TRANS64.TRYWAIT P1, [R3+URZ], R0 ;  /* 0x00000000030075a7 */ /* 0x000722000802017f */
[----:B------:R-:W-:Y:S05]  /*1750*/  @!P0 BRA `(.L_x_22) ;  /* 0x0000000000048947 */ /* 0x000fea0003800000 */
[----:B------:R-:W-:Y:S01]  /*1760*/  BPT.TRAP 0x1 ;  /* 0x000000040000795c */ /* 0x000fe20000300000 */
.L_x_22:
[----:B----4-:R-:W-:Y:S05]  /*1770*/  @P1 BRA `(.L_x_23) ;  /* 0x0000000000081947 */ /* 0x010fea0003800000 */
[----:B------:R-:W4:Y:S02]  /*1780*/  SYNCS.PHASECHK.TRANS64.TRYWAIT P1, [R3+URZ], R0 ;  /* 0x00000000030075a7 */ /* 0x000f24000802017f */
[----:B----4-:R-:W-:Y:S05]  /*1790*/  @!P1 BRA `(.L_x_24) ;  /* 0x0000008000ec9947 */ /* 0x010fea0003800000 */
.L_x_23:
[----:B------:R-:W-:-:S04]  /*17a0*/  UISETP.LT.AND UP0, UPT, UR50, 0x1, UPT ;  /* 0x000000013200788c */ /* 0x000fc8000bf01270 */
[----:B------:R-:W-:-:S06]  /*17b0*/  USEL UR4, UR50, 0x1, UP0 ;  /* 0x0000000132047887 */ /* 0x000fcc0008000000 */
[----:B---34-:R-:W-:Y:S01]  /*17c0*/  IMAD.U32 R0, RZ, RZ, UR4 ;  /* 0x00000004ff007e24 */ /* 0x018fe2000f8e00ff */
[----:B------:R-:W-:Y:S05]  /*17d0*/  WARPSYNC.ALL ;  /* 0x0000000000007948 */ /* 0x000fea0003800000 */
[----:B------:R-:W-:-:S04]  /*17e0*/  IADD3 R0, -R0, UR50, RZ ;  /* 0x0000003200007c10 */ /* 0x000fc8000fffe1ff */
[----:B------:R-:W-:Y:S01]  /*17f0*/  ISETP.GE.AND P1, PT, R0, 0x1, PT ;  /* 0x000000010000780c */ /* 0x000fe20003f26270 */
[----:B------:R-:W-:Y:S01]  /*1800*/  UIADD3 UR4, UR52, 0x26400, URZ ;  /* 0x0002640034047890 */ /* 0x000fe2000fffe03f */
[----:B------:R-:W-:Y:S01]  /*1810*/  WARPGROUP.ARRIVE ;  /* 0x00000000000079c5 */ /* 0x000fe20000000000 */
[----:B------:R-:W-:Y:S02]  /*1820*/  ULOP3.LUT UR8, UR44, 0x10000, URZ, 0xfc, !UPT ;  /* 0x000100002c087892 */ /* 0x000fe4000f8efc3f */
[----:B------:R-:W-:Y:S02]  /*1830*/  USHF.R.U32.HI UR4, URZ, 0x4, UR4 ;  /* 0x000000043f047899 */ /* 0x000fe40008011604 */
[----:B------:R-:W-:Y:S02]  /*1840*/  ULEA UR10, UR43, UR8, 0xa ;  /* 0x000000082b0a7291 */ /* 0x000fe4000f8e503f */
[----:B------:R-:W-:Y:S01]  /*1850*/  ULOP3.LUT UR4, UR4, 0x3fff, URZ, 0xc0, !UPT ;  /* 0x00003fff04047892 */ /* 0x000fe2000f8ec03f */
[----:B------:R-:W-:Y:S01]  /*1860*/  UMOV UR5, 0x40000040 ;  /* 0x4000004000057882 */ /* 0x000fe20000000000 */
[----:B------:R-:W-:-:S02]  /*1870*/  UMOV UR7, 0x40000040 ;  /* 0x4000004000077882 */ /* 0x000fc40000000000 */
[----:B------:R-:W-:-:S03]  /*1880*/  ULOP3.LUT UR9, UR4, 0x10000, URZ, 0xfc, !UPT ;  /* 0x0001000004097892 */ /* 0x000fc6000f8efc3f */
[----:B------:R-:W-:Y:S01]  /*1890*/  UMOV UR4, UR10 ;  /* 0x0000000a00047c82 */ /* 0x000fe20008000000 */
[----:B------:R-:W-:-:S07]  /*18a0*/  ULEA UR11, UR43, UR9, 0x9 ;  /* 0x000000092b0b7291 */ /* 0x000fce000f8e483f */
[----:B------:R-:W-:Y:S02]  /*18b0*/  UMOV UR6, UR11 ;  /* 0x0000000b00067c82 */ /* 0x000fe40008000000 */
[----:B------:R-:W-:Y:S01]  /*18c0*/  HGMMA.64x64x16.F32 R24, gdesc[UR4], RZ, !UPT, gsb0 ;  /* 0x00e00000041879f0 */ /* 0x000fe2000c0008ff */
[----:B------:R-:W-:Y:S02]  /*18d0*/  UIADD3 UR4, UR10, 0x2, URZ ;  /* 0x000000020a047890 */ /* 0x000fe4000fffe03f */
[----:B------:R-:W-:Y:S01]  /*18e0*/  UIADD3 UR6, UR11, 0x2, URZ ;  /* 0x000000020b067890 */ /* 0x000fe2000fffe03f */
[----:B------:R-:W-:Y:S01]  /*18f0*/  UMOV UR5, 0x40000040 ;  /* 0x4000004000057882 */ /* 0x000fe20000000000 */
[----:B------:R-:W-:Y:S01]  /*1900*/  UMOV UR7, 0x40000040 ;  /* 0x4000004000077882 */ /* 0x000fe20000000000 */
[----:B------:R-:W-:Y:S02]  /*1910*/  WARPGROUP.DEPBAR.LE gsb0, 0x0 ;  /* 0x00008000000079c5 */ /* 0x000fe40000010000 */
[----:B------:R-:W-:-:S06]  /*1920*/  WARPGROUP.ARRIVE ;  /* 0x00000000000079c5 */ /* 0x000fcc0000000000 */
[----:B------:R-:W-:Y:S01]  /*1930*/  HGMMA.64x64x16.F32 R24, gdesc[UR4], R24, gsb0 ;  /* 0x00e00000041879f0 */ /* 0x000fe20008000818 */
        /* <DEDUP_REMOVED lines=13> */
[----:B------:R-:W-:Y:S03]  /*1a10*/  HGMMA.64x64x16.F32 R24, gdesc[UR4], R24, gsb0 ;  /* 0x00e00000041879f0 */ /* 0x000fe60008000818 */
[----:B------:R-:W-:Y:S02]  /*1a20*/  WARPGROUP.DEPBAR.LE gsb0, 0x0 ;  /* 0x00008000000079c5 */ /* 0x000fe40000010000 */
[----:B------:R-:W-:Y:S05]  /*1a30*/  @!P1 BRA `(.L_x_25) ;  /* 0x00000004000c9947 */ /* 0x000fea0003800000 */
[----:B------:R-:W-:Y:S02]  /*1a40*/  UIADD3 UR4, UR43, 0x1, URZ ;  /* 0x000000012b047890 */ /* 0x000fe4000fffe03f */
[----:B------:R-:W-:Y:S02]  /*1a50*/  UMOV UR11, UR43 ;  /* 0x0000002b000b7c82 */ /* 0x000fe40008000000 */
[----:B------:R-:W-:-:S04]  /*1a60*/  UISETP.NE.AND UP0, UPT, UR4, 0x8, UPT ;  /* 0x000000080400788c */ /* 0x000fc8000bf05270 */
[----:B------:R-:W-:Y:S02]  /*1a70*/  USEL UR5, URZ, 0x1, UP0 ;  /* 0x000000013f057887 */ /* 0x000fe40008000000 */
[----:B------:R-:W-:Y:S02]  /*1a80*/  USEL UR10, UR4, URZ, UP0 ;  /* 0x0000003f040a7287 */ /* 0x000fe40008000000 */
[----:B------:R-:W-:-:S06]  /*1a90*/  ULOP3.LUT UR5, UR40, UR5, URZ, 0x3c, !UPT ;  /* 0x0000000528057292 */ /* 0x000fcc000f8e3c3f */
[----:B-1----:R-:W-:-:S07]  /*1aa0*/  MOV R5, UR5 ;  /* 0x0000000500057c02 */ /* 0x002fce0008000f00 */
.L_x_32:
[----:B-1-3--:R-:W-:Y:S05]  /*1ab0*/  @!P0 BRA `(.L_x_26) ;  /* 0x0000000000048947 */ /* 0x00afea0003800000 */
[----:B------:R-:W-:Y:S01]  /*1ac0*/  BPT.TRAP 0x1 ;  /* 0x000000040000795c */ /* 0x000fe20000300000 */
.L_x_26:
[----:B------:R-:W-:Y:S01]  /*1ad0*/  ULEA UR4, UR10, UR52, 0x3 ;  /* 0x000000340a047291 */ /* 0x000fe2000f8e183f */
[----:B------:R-:W-:-:S08]  /*1ae0*/  SHF.L.U32 R3, R5, 0x1f, RZ ;  /* 0x0000001f05037819 */ /* 0x000fd000000006ff */
[----:B------:R1:W3:Y:S01]  /*1af0*/  SYNCS.PHASECHK.TRANS64.TRYWAIT P1, [UR4], R3 ;  /* 0x00000003ff0075a7 */ /* 0x0002e20008020144 */
[----:B------:R-:W-:Y:S05]  /*1b00*/  @!P0 BRA `(.L_x_27) ;  /* 0x0000000000048947 */ /* 0x000fea0003800000 */
[----:B------:R-:W-:Y:S01]  /*1b10*/  BPT.TRAP 0x1 ;  /* 0x000000040000795c */ /* 0x000fe20000300000 */
.L_x_27:
[----:B---3--:R-:W-:Y:S05]  /*1b20*/  @P1 BRA `(.L_x_28) ;  /* 0x0000000000081947 */ /* 0x008fea0003800000 */
[----:B------:R-:W3:Y:S02]  /*1b30*/  SYNCS.PHASECHK.TRANS64.TRYWAIT P1, [UR4], R3 ;  /* 0x00000003ff0075a7 */ /* 0x000ee40008020144 */
[----:B---3--:R-:W-:Y:S05]  /*1b40*/  @!P1 BRA `(.L_x_29) ;  /* 0x0000008000149947 */ /* 0x008fea0003800000 */
.L_x_28:
[----:B------:R-:W-:Y:S01]  /*1b50*/  ULEA UR12, UR10, UR8, 0xa ;  /* 0x000000080a0c7291 */ /* 0x000fe2000f8e503f */
[----:B------:R-:W-:Y:S01]  /*1b60*/  WARPGROUP.ARRIVE ;  /* 0x00000000000079c5 */ /* 0x000fe20000000000 */
[----:B------:R-:W-:Y:S01]  /*1b70*/  ULEA UR13, UR10, UR9, 0x9 ;  /* 0x000000090a0d7291 */ /* 0x000fe2000f8e483f */
[----:B------:R-:W-:Y:S01]  /*1b80*/  UMOV UR5, 0x40000040 ;  /* 0x4000004000057882 */ /* 0x000fe20000000000 */
[----:B------:R-:W-:-:S03]  /*1b90*/  UMOV UR7, 0x40000040 ;  /* 0x4000004000077882 */ /* 0x000fc60000000000 */
[----:B------:R-:W-:Y:S02]  /*1ba0*/  UMOV UR4, UR12 ;  /* 0x0000000c00047c82 */ /* 0x000fe40008000000 */
[----:B------:R-:W-:Y:S02]  /*1bb0*/  UMOV UR6, UR13 ;  /* 0x0000000d00067c82 */ /* 0x000fe40008000000 */
[----:B------:R-:W-:Y:S01]  /*1bc0*/  HGMMA.64x64x16.F32 R24, gdesc[UR4], R24, gsb0 ;  /* 0x00e00000041879f0 */ /* 0x000fe20008000818 */
[----:B------:R-:W-:Y:S02]  /*1bd0*/  UIADD3 UR4, UR12, 0x2, URZ ;  /* 0x000000020c047890 */ /* 0x000fe4000fffe03f */
[----:B------:R-:W-:Y:S01]  /*1be0*/  UIADD3 UR6, UR13, 0x2, URZ ;  /* 0x000000020d067890 */ /* 0x000fe2000fffe03f */
[----:B------:R-:W-:Y:S01]  /*1bf0*/  UMOV UR5, 0x40000040 ;  /* 0x4000004000057882 */ /* 0x000fe20000000000 */
[----:B------:R-:W-:Y:S01]  /*1c00*/  UMOV UR7, 0x40000040 ;  /* 0x4000004000077882 */ /* 0x000fe20000000000 */
[----:B------:R-:W-:-:S02]  /*1c10*/  WARPGROUP.DEPBAR.LE gsb0, 0x0 ;  /* 0x00008000000079c5 */ /* 0x000fc40000010000 */
        /* <DEDUP_REMOVED lines=18> */
[----:B------:R-:W-:Y:S01]  /*1d40*/  BPT.TRAP 0x1 ;  /* 0x000000040000795c */ /* 0x000fe20000300000 */
.L_x_30:
[----:B------:R-:W-:Y:S01]  /*1d50*/  ULEA UR4, UR11, UR52, 0x3 ;  /* 0x000000340b047291 */ /* 0x000fe2000f8e183f */
[----:B------:R-:W-:-:S03]  /*1d60*/  ISETP.GT.U32.AND P1, PT, R22, 0x1, PT ;  /* 0x000000011600780c */ /* 0x000fc60003f24070 */
[----:B------:R-:W-:-:S04]  /*1d70*/  UIADD3 UR4, UR4, 0x40, URZ ;  /* 0x0000004004047890 */ /* 0x000fc8000fffe03f */
[----:B------:R-:W-:-:S09]  /*1d80*/  UPRMT UR4, URZ, 0x654, UR4 ;  /* 0x000006543f047896 */ /* 0x000fd20008000004 */
[----:B------:R-:W-:Y:S01]  /*1d90*/  SYNCS.ARRIVE.TRANS64.RED.A1T0 RZ, [UR4], RZ ;  /* 0x000000ffffff79a7 */ /* 0x000fe20008100404 */
[----:B------:R-:W-:Y:S05]  /*1da0*/  @P1 BRA `(.L_x_31) ;  /* 0x0000000000041947 */ /* 0x000fea0003800000 */
[----:B------:R-:W-:Y:S01]  /*1db0*/  BPT.TRAP 0x1 ;  /* 0x000000040000795c */ /* 0x000fe20000300000 */
.L_x_31:
[----:B------:R-:W-:Y:S01]  /*1dc0*/  UIADD3 UR10, UR10, 0x1, URZ ;  /* 0x000000010a0a7890 */ /* 0x000fe2000fffe03f */
[C---:B------:R-:W-:Y:S01]  /*1dd0*/  ISETP.GT.AND P1, PT, R0.reuse, 0x1, PT ;  /* 0x000000010000780c */ /* 0x040fe20003f24270 */
[----:B------:R-:W-:Y:S01]  /*1de0*/  UIADD3 UR11, UR11, 0x1, URZ ;  /* 0x000000010b0b7890 */ /* 0x000fe2000fffe03f */
[----:B------:R-:W-:Y:S01]  /*1df0*/  VIADD R0, R0, 0xffffffff ;  /* 0xffffffff00007836 */ /* 0x000fe20000000000 */
[----:B------:R-:W-:Y:S02]  /*1e00*/  UISETP.NE.AND UP0, UPT, UR10, 0x8, UPT ;  /* 0x000000080a00788c */ /* 0x000fe4000bf05270 */
[----:B------:R-:W-:Y:S02]  /*1e10*/  UISETP.NE.AND UP1, UPT, UR11, 0x8, UPT ;  /* 0x000000080b00788c */ /* 0x000fe4000bf25270 */
[----:B------:R-:W-:Y:S02]  /*1e20*/  USEL UR4, URZ, 0x1, UP0 ;  /* 0x000000013f047887 */ /* 0x000fe40008000000 */
[----:B------:R-:W-:-:S02]  /*1e30*/  USEL UR10, UR10, URZ, UP0 ;  /* 0x0000003f0a0a7287 */ /* 0x000fc40008000000 */
[----:B------:R-:W-:Y:S02]  /*1e40*/  USEL UR11, UR11, URZ, UP1 ;  /* 0x0000003f0b0b7287 */ /* 0x000fe40008800000 */
[----:B------:R-:W-:Y:S01]  /*1e50*/  LOP3.LUT R5, R5, UR4, RZ, 0x3c, !PT ;  /* 0x0000000405057c12 */ /* 0x000fe2000f8e3cff */
[----:B------:R-:W-:Y:S09]  /*1e60*/  @P1 BRA `(.L_x_32) ;  /* 0xfffffffc00101947 */ /* 0x000ff2000383ffff */
.L_x_25:
[----:B------:R-:W4:Y:S02]  /*1e70*/  LDC R0, c[0x0][0x28c] ;  /* 0x0000a300ff007b82 */ /* 0x000f240000000800 */
[----:B----4-:R-:W-:-:S13]  /*1e80*/  ISETP.GE.AND P1, PT, R0, 0x1, PT ;  /* 0x000000010000780c */ /* 0x010fda0003f26270 */
[----:B------:R-:W-:Y:S05]  /*1e90*/  @!P1 BRA `(.L_x_33) ;  /* 0x0000000000349947 */ /* 0x000fea0003800000 */
[----:B------:R-:W-:Y:S05]  /*1ea0*/  @!P0 BRA `(.L_x_34) ;  /* 0x0000000000048947 */ /* 0x000fea0003800000 */
[----:B------:R-:W-:Y:S01]  /*1eb0*/  BPT.TRAP 0x1 ;  /* 0x000000040000795c */ /* 0x000fe20000300000 */
.L_x_34:
[----:B------:R-:W-:Y:S01]  /*1ec0*/  UISETP.LT.AND UP0, UPT, UR50, 0x1, UPT ;  /* 0x000000013200788c */ /* 0x000fe2000bf01270 */
[----:B------:R-:W-:-:S03]  /*1ed0*/  ISETP.GT.U32.AND P0, PT, R22, 0x1, PT ;  /* 0x000000011600780c */ /* 0x000fc60003f04070 */
[----:B------:R-:W-:-:S04]  /*1ee0*/  USEL UR4, UR50, 0x1, UP0 ;  /* 0x0000000132047887 */ /* 0x000fc80008000000 */
[----:B------:R-:W-:-:S04]  /*1ef0*/  UIADD3 UR4, UR43, UR50, -UR4 ;  /* 0x000000322b047290 */ /* 0x000fc8000fffe804 */
[----:B------:R-:W-:-:S04]  /*1f00*/  USHF.L.U32 UR4, UR4, 0x3, URZ ;  /* 0x0000000304047899 */ /* 0x000fc8000800063f */
[----:B------:R-:W-:-:S04]  /*1f10*/  ULOP3.LUT UR4, UR4, 0x38, URZ, 0xc0, !UPT ;  /* 0x0000003804047892 */ /* 0x000fc8000f8ec03f */
[----:B------:R-:W-:-:S04]  /*1f20*/  UIADD3 UR4, UR52, 0x40, UR4 ;  /* 0x0000004034047890 */ /* 0x000fc8000fffe004 */
[----:B------:R-:W-:-:S09]  /*1f30*/  UPRMT UR4, URZ, 0x654, UR4 ;  /* 0x000006543f047896 */ /* 0x000fd20008000004 */
[----:B------:R-:W-:Y:S01]  /*1f40*/  SYNCS.ARRIVE.TRANS64.RED.A1T0 RZ, [UR4], RZ ;  /* 0x000000ffffff79a7 */ /* 0x000fe20008100404 */
[----:B------:R-:W-:Y:S05]  /*1f50*/  @P0 BRA `(.L_x_33) ;  /* 0x0000000000040947 */ /* 0x000fea0003800000 */
[----:B------:R-:W-:Y:S01]  /*1f60*/  BPT.TRAP 0x1 ;  /* 0x000000040000795c */ /* 0x000fe20000300000 */
.L_x_33:
[----:B------:R-:W-:Y:S01]  /*1f70*/  UIADD3 UR4, UR52, 0x200, URZ ;  /* 0x0000020034047890 */ /* 0x000fe2000fffe03f */
[----:B------:R-:W-:Y:S02]  /*1f80*/  R2UR UR46, R23 ;  /* 0x00000000172e72ca */ /* 0x000fe400000e0000 */
[----:B------:R-:W-:Y:S01]  /*1f90*/  R2UR UR45, R60 ;  /* 0x000000003c2d72ca */ /* 0x000fe200000e0000 */
[----:B------:R-:W-:-:S06]  /*1fa0*/  ULOP3.LUT UP0, URZ, UR4, 0x1bf, URZ, 0xc0, !UPT ;  /* 0x000001bf043f7892 */ /* 0x000fcc000f80c03f */
[----:B------:R-:W-:-:S04]  /*1fb0*/  PLOP3.LUT P0, PT, PT, PT, UP0, 0x80, 0x0 ;  /* 0x000000000000781c */ /* 0x000fc80003f0f008 */
[----:B------:R-:W-:Y:S02]  /*1fc0*/  USHF.L.U32 UR46, UR46, 0x7, URZ ;  /* 0x000000072e2e7899 */ /* 0x000fe4000800063f */
[----:B------:R-:W-:-:S07]  /*1fd0*/  USHF.L.U32 UR45, UR45, 0x6, URZ ;  /* 0x000000062d2d7899 */ /* 0x000fce000800063f */
[----:B------:R-:W-:Y:S05]  /*1fe0*/  @!P0 BRA `(.L_x_35) ;  /* 0x00000000007c8947 */ /* 0x000fea0003800000 */
[----:B------:R-:W-:Y:S01]  /*1ff0*/  MOV R23, 0x0 ;  /* 0x0000000000177802 */ /* 0x000fe20000000f00 */
[----:B------:R-:W-:Y:S01]  /*2000*/  ULDC.64 UR4, c[0x4][0x80] ;  /* 0x0100200000047ab9 */ /* 0x000fe20000000a00 */
[----:B------:R-:W-:Y:S01]  /*2010*/  ULDC.64 UR6, c[0x4][0x10] ;  /* 0x0100040000067ab9 */ /* 0x000fe20000000a00 */
[----:B-1-3--:R-:W-:Y:S01]  /*2020*/  IMAD.U32 R4, RZ, RZ, UR4 ;  /* 0x00000004ff047e24 */ /* 0x00afe2000f8e00ff */
[----:B------:R1:W3:Y:S01]  /*2030*/  LDC.64 R14, c[0x4][R23] ;  /* 0x01000000170e7b82 */ /* 0x0002e20000000a00 */
[----:B------:R-:W-:Y:S01]  /*2040*/  MOV R5, UR5 ;  /* 0x0000000500057c02 */ /* 0x000fe20008000f00 */
[----:B------:R-:W-:Y:S01]  /*2050*/  ULDC.64 UR4, c[0x4][0x88] ;  /* 0x0100220000047ab9 */ /* 0x000fe20000000a00 */
[----:B------:R-:W-:Y:S01]  /*2060*/  MOV R10, UR6 ;  /* 0x00000006000a7c02 */ /* 0x000fe20008000f00 */
[----:B------:R-:W-:Y:S01]  /*2070*/  IMAD.U32 R6, RZ, RZ, UR4 ;  /* 0x00000004ff067e24 */ /* 0x000fe2000f8e00ff */
[----:B------:R-:W-:Y:S01]  /*2080*/  MOV R12, 0x1 ;  /* 0x00000001000c7802 */ /* 0x000fe20000000f00 */
[----:B------:R-:W-:-:S02]  /*2090*/  IMAD.U32 R7, RZ, RZ, UR5 ;  /* 0x00000005ff077e24 */ /* 0x000fc4000f8e00ff */
[----:B------:R-:W-:Y:S02]  /*20a0*/  IMAD.U32 R11, RZ, RZ, UR7 ;  /* 0x00000007ff0b7e24 */ /* 0x000fe4000f8e00ff */
[----:B------:R-:W-:Y:S02]  /*20b0*/  IMAD.MOV.U32 R8, RZ, RZ, 0x70 ;  /* 0x00000070ff087424 */ /* 0x000fe400078e00ff */
[----:B-1----:R-:W-:-:S07]  /*20c0*/  IMAD.MOV.U32 R13, RZ, RZ, RZ ;  /* 0x000000ffff0d7224 */ /* 0x002fce00078e00ff */
[----:B------:R-:W-:-:S07]  /*20d0*/  LEPC R20, `(.L_x_36) ;  /* 0x000000001014794e */ /* 0x000fce0000000000 */
[----:B--23-5:R-:W-:Y:S05]  /*20e0*/  CALL.ABS.NOINC R14 ;  /* 0x000000000e007343 */ /* 0x02cfea0003c00000 */
.L_x_36:
[----:B------:R1:W2:Y:S01]  /*20f0*/  LDC.64 R14, c[0x4][R23] ;  /* 0x01000000170e7b82 */ /* 0x0002a20000000a00 */
[----:B------:R-:W-:Y:S01]  /*2100*/  ULDC.64 UR4, c[0x4][0x80] ;  /* 0x0100200000047ab9 */ /* 0x000fe20000000a00 */
[----:B------:R-:W-:Y:S01]  /*2110*/  ULDC.64 UR6, c[0x4][0x10] ;  /* 0x0100040000067ab9 */ /* 0x000fe20000000a00 */
[----:B------:R-:W-:Y:S01]  /*2120*/  IMAD.U32 R4, RZ, RZ, UR4 ;  /* 0x00000004ff047e24 */ /* 0x000fe2000f8e00ff */
[----:B------:R-:W-:Y:S01]  /*2130*/  MOV R5, UR5 ;  /* 0x0000000500057c02 */ /* 0x000fe20008000f00 */
[----:B------:R-:W-:Y:S01]  /*2140*/  ULDC.64 UR4, c[0x4][0x88] ;  /* 0x0100220000047ab9 */ /* 0x000fe20000000a00 */
[----:B------:R-:W-:Y:S01]  /*2150*/  MOV R10, UR6 ;  /* 0x00000006000a7c02 */ /* 0x000fe20008000f00 */
[----:B------:R-:W-:Y:S01]  /*2160*/  IMAD.U32 R6, RZ, RZ, UR4 ;  /* 0x00000004ff067e24 */ /* 0x000fe2000f8e00ff */
[----:B------:R-:W-:Y:S01]  /*2170*/  MOV R12, 0x1 ;  /* 0x00000001000c7802 */ /* 0x000fe20000000f00 */
[----:B------:R-:W-:Y:S02]  /*2180*/  IMAD.U32 R7, RZ, RZ, UR5 ;  /* 0x00000005ff077e24 */ /* 0x000fe4000f8e00ff */
[----:B------:R-:W-:-:S02]  /*2190*/  IMAD.U32 R11, RZ, RZ, UR7 ;  /* 0x00000007ff0b7e24 */ /* 0x000fc4000f8e00ff */
[----:B------:R-:W-:Y:S02]  /*21a0*/  IMAD.MOV.U32 R8, RZ, RZ, 0x70 ;  /* 0x00000070ff087424 */ /* 0x000fe400078e00ff */
[----:B-1----:R-:W-:-:S07]  /*21b0*/  IMAD.MOV.U32 R13, RZ, RZ, RZ ;  /* 0x000000ffff0d7224 */ /* 0x002fce00078e00ff */
[----:B------:R-:W-:-:S07]  /*21c0*/  LEPC R20, `(.L_x_35) ;  /* 0x000000001014794e */ /* 0x000fce0000000000 */
[----:B--2---:R-:W-:Y:S05]  /*21d0*/  CALL.ABS.NOINC R14 ;  /* 0x000000000e007343 */ /* 0x004fea0003c00000 */
.L_x_35:
[----:B------:R-:W4:Y:S02]  /*21e0*/  LDC.64 R6, c[0x0][0x590] ;  /* 0x00016400ff067b82 */ /* 0x000f240000000a00 */
[----:B----4-:R-:W-:-:S04]  /*21f0*/  ISETP.NE.U32.AND P2, PT, R6, RZ, PT ;  /* 0x000000ff0600720c */ /* 0x010fc80003f45070 */
[----:B------:R-:W-:-:S13]  /*2200*/  ISETP.NE.AND.EX P2, PT, R7, RZ, PT, P2 ;  /* 0x000000ff0700720c */ /* 0x000fda0003f45320 */
[----:B------:R-:W-:Y:S05]  /*2210*/  @!P2 BRA `(.L_x_37) ;  /* 0x000000000034a947 */ /* 0x000fea0003800000 */
[----:B------:R-:W-:Y:S02]  /*2220*/  ULDC.64 UR4, c[0x0][0x588] ;  /* 0x0001620000047ab9 */ /* 0x000fe40000000a00 */
[----:B------:R-:W-:-:S04]  /*2230*/  ISETP.NE.U32.AND P0, PT, RZ, UR4, PT ;  /* 0x00000004ff007c0c */ /* 0x000fc8000bf05070 */
[----:B------:R-:W-:-:S13]  /*2240*/  ISETP.NE.AND.EX P0, PT, RZ, UR5, PT, P0 ;  /* 0x00000005ff007c0c */ /* 0x000fda000bf05300 */
[----:B------:R-:W-:Y:S05]  /*2250*/  @!P0 BRA `(.L_x_38) ;  /* 0x0000000000188947 */ /* 0x000fea0003800000 */
[----:B-1-3--:R-:W1:Y:S01]  /*2260*/  LDC.64 R4, c[0x0][0x588] ;  /* 0x00016200ff047b82 */ /* 0x00ae620000000a00 */
[----:B------:R-:W-:-:S04]  /*2270*/  IMAD R3, R6, UR47, RZ ;  /* 0x0000002f06037c24 */ /* 0x000fc8000f8e02ff */
[----:B-1----:R-:W-:-:S05]  /*2280*/  IMAD.WIDE R4, R3, 0x4, R4 ;  /* 0x0000000403047825 */ /* 0x002fca00078e0204 */
[----:B-----5:R4:W5:Y:S01]  /*2290*/  LDG.E R57, desc[UR54][R4.64] ;  /* 0x0000003604397981 */ /* 0x020962000c1e1900 */
[----:B------:R-:W-:Y:S01]  /*22a0*/  IMAD.MOV.U32 R56, RZ, RZ, 0x1 ;  /* 0x00000001ff387424 */ /* 0x000fe200078e00ff */
[----:B------:R-:W-:Y:S06]  /*22b0*/  BRA `(.L_x_37) ;  /* 0x00000000000c7947 */ /* 0x000fec0003800000 */
.L_x_38:
[----:B------:R-:W-:Y:S01]  /*22c0*/  ULDC UR4, c[0x0][0x580] ;  /* 0x0001600000047ab9 */ /* 0x000fe20000000800 */
[----:B------:R-:W-:Y:S01]  /*22d0*/  MOV R56, 0x1 ;  /* 0x0000000100387802 */ /* 0x000fe20000000f00 */
[----:B-----5:R-:W-:-:S07]  /*22e0*/  IMAD.U32 R57, RZ, RZ, UR4 ;  /* 0x00000004ff397e24 */ /* 0x020fce000f8e00ff */
.L_x_37:
[----:B-1-34-:R-:W1:Y:S02]  /*22f0*/  LDC.64 R4, c[0x0][0x5b0] ;  /* 0x00016c00ff047b82 */ /* 0x01ae640000000a00 */
[----:B-1----:R-:W-:-:S04]  /*2300*/  ISETP.NE.U32.AND P0, PT, R4, RZ, PT ;  /* 0x000000ff0400720c */ /* 0x002fc80003f05070 */
[----:B------:R-:W-:-:S13]  /*2310*/  ISETP.NE.AND.EX P0, PT, R5, RZ, PT, P0 ;  /* 0x000000ff0500720c */ /* 0x000fda0003f05300 */
[----:B------:R-:W-:Y:S05]  /*2320*/  @!P0 BRA `(.L_x_39) ;  /* 0x00000000002c8947 */ /* 0x000fea0003800000 */
[----:B------:R-:W-:Y:S02]  /*2330*/  ULDC.64 UR4, c[0x0][0x5a8] ;  /* 0x00016a0000047ab9 */ /* 0x000fe40000000a00 */
[----:B------:R-:W-:-:S04]  /*2340*/  ISETP.NE.U32.AND P0, PT, RZ, UR4, PT ;  /* 0x00000004ff007c0c */ /* 0x000fc8000bf05070 */
[----:B------:R-:W-:-:S13]  /*2350*/  ISETP.NE.AND.EX P0, PT, RZ, UR5, PT, P0 ;  /* 0x00000005ff007c0c */ /* 0x000fda000bf05300 */
[----:B------:R-:W-:Y:S05]  /*2360*/  @!P0 BRA `(.L_x_40) ;  /* 0x0000000000148947 */ /* 0x000fea0003800000 */
[----:B--2--5:R-:W1:Y:S01]  /*2370*/  LDC.64 R58, c[0x0][0x5a8] ;  /* 0x00016a00ff3a7b82 */ /* 0x024e620000000a00 */
[----:B------:R-:W-:-:S04]  /*2380*/  IMAD R3, R4, UR47, RZ ;  /* 0x0000002f04037c24 */ /* 0x000fc8000f8e02ff */
[----:B-1----:R-:W-:-:S06]  /*2390*/  IMAD.WIDE R58, R3, 0x4, R58 ;  /* 0x00000004033a7825 */ /* 0x002fcc00078e023a */
[----:B------:R1:W5:Y:S01]  /*23a0*/  LDG.E R58, desc[UR54][R58.64] ;  /* 0x000000363a3a7981 */ /* 0x000362000c1e1900 */
[----:B------:R-:W-:Y:S05]  /*23b0*/  BRA `(.L_x_39) ;  /* 0x0000000000087947 */ /* 0x000fea0003800000 */
.L_x_40:
[----:B------:R-:W-:Y:S02]  /*23c0*/  ULDC UR4, c[0x0][0x5a0] ;  /* 0x0001680000047ab9 */ /* 0x000fe40000000800 */
[----:B-----5:R-:W-:-:S07]  /*23d0*/  IMAD.U32 R58, RZ, RZ, UR4 ;  /* 0x00000004ff3a7e24 */ /* 0x020fce000f8e00ff */
.L_x_39:
[----:B------:R-:W-:Y:S01]  /*23e0*/  ULDC.64 UR4, c[0x0][0x588] ;  /* 0x0001620000047ab9 */ /* 0x000fe20000000a00 */
[----:B------:R-:W-:Y:S01]  /*23f0*/  ISETP.NE.U32.AND P3, PT, R6, RZ, PT ;  /* 0x000000ff0600720c */ /* 0x000fe20003f65070 */
[----:B------:R-:W-:Y:S02]  /*2400*/  UISETP.NE.U32.AND UP0, UPT, UR4, URZ, UPT ;  /* 0x0000003f0400728c */ /* 0x000fe4000bf05070 */
[----:B------:R-:W-:Y:S02]  /*2410*/  ISETP.NE.U32.AND P4, PT, RZ, UR4, PT ;  /* 0x00000004ff007c0c */ /* 0x000fe4000bf85070 */
[----:B------:R-:W-:Y:S01]  /*2420*/  ISETP.NE.AND.EX P3, PT, R7, RZ, PT, P3 ;  /* 0x000000ff0700720c */ /* 0x000fe20003f65330 */
[----:B------:R-:W-:Y:S02]  /*2430*/  UISETP.NE.AND.EX UP0, UPT, UR5, URZ, UPT, UP0 ;  /* 0x0000003f0500728c */ /* 0x000fe4000bf05300 */
[----:B------:R-:W-:Y:S02]  /*2440*/  ISETP.NE.AND.EX P4, PT, RZ, UR5, PT, P4 ;  /* 0x00000005ff007c0c */ /* 0x000fe4000bf85340 */
[----:B------:R-:W-:-:S02]  /*2450*/  PLOP3.LUT P0, PT, PT, PT, PT, 0x8, 0x0 ;  /* 0x000000000000781c */ /* 0x000fc40003f0e170 */
[----:B------:R-:W-:-:S04]  /*2460*/  PLOP3.LUT P1, PT, PT, PT, UP0, 0x80, 0x0 ;  /* 0x000000000000781c */ /* 0x000fc80003f2f008 */
[----:B------:R-:W-:-:S05]  /*2470*/  PLOP3.LUT P1, PT, P1, PT, PT, 0x8, 0x0 ;  /* 0x000000000000781c */ /* 0x000fca0000f2e170 */
[----:B------:R-:W-:Y:S08]  /*2480*/  @P4 BRA P3, `(.L_x_41) ;  /* 0x0000000000244947 */ /* 0x000ff00001800000 */
[----:B------:R-:W-:Y:S04]  /*2490*/  BSSY B0, `(.L_x_41) ;  /* 0x0000008000007945 */ /* 0x000fe80003800000 */
[----:B------:R-:W-:Y:S05]  /*24a0*/  @!P2 BRA `(.L_x_42) ;  /* 0x000000000014a947 */ /* 0x000fea0003800000 */
[----:B------:R-:W-:Y:S02]  /*24b0*/  LOP3.LUT P3, RZ, R56, 0xff, RZ, 0xc0, !PT ;  /* 0x000000ff38ff7812 */ /* 0x000fe4000786c0ff */
[----:B------:R-:W-:-:S11]  /*24c0*/  PLOP3.LUT P0, PT, P1, PT, PT, 0x80, 0x0 ;  /* 0x000000000000781c */ /* 0x000fd60000f0f070 */
[----:B------:R-:W-:Y:S05]  /*24d0*/  @!P3 BRA `(.L_x_43) ;  /* 0x00000000000cb947 */ /* 0x000fea0003800000 */
[----:B-----5:R-:W-:Y:S01]  /*24e0*/  FSETP.EQ.AND P0, PT, R57, RZ, PT ;  /* 0x000000ff3900720b */ /* 0x020fe20003f02000 */
[----:B------:R-:W-:-:S12]  /*24f0*/  BRA `(.L_x_43) ;  /* 0x0000000000047947 */ /* 0x000fd80003800000 */
.L_x_42:
[----:B-----5:R-:W-:-:S13]  /*2500*/  FSETP.EQ.AND P0, PT, R57, RZ, PT ;  /* 0x000000ff3900720b */ /* 0x020fda0003f02000 */
.L_x_43:
[----:B------:R-:W-:Y:S05]  /*2510*/  BSYNC B0 ;  /* 0x0000000000007941 */ /* 0x000fea0003800000 */
.L_x_41:
[----:B------:R-:W-:Y:S04]  /*2520*/  BSSY B0, `(.L_x_44) ;  /* 0x0000007000007945 */ /* 0x000fe80003800000 */
[----:B------:R-:W-:Y:S05]  /*2530*/  @!P2 BRA `(.L_x_45) ;  /* 0x000000000010a947 */ /* 0x000fea0003800000 */
[----:B------:R-:W-:-:S13]  /*2540*/  LOP3.LUT P2, RZ, R56, 0xff, RZ, 0xc0, !PT ;  /* 0x000000ff38ff7812 */ /* 0x000fda000784c0ff */
[----:B------:R-:W-:Y:S05]  /*2550*/  @!P2 BRA `(.L_x_46) ;  /* 0x00000000000ca947 */ /* 0x000fea0003800000 */
[----:B-----5:R-:W-:Y:S01]  /*2560*/  FSETP.EQ.AND P1, PT, R57, RZ, PT ;  /* 0x000000ff3900720b */ /* 0x020fe20003f22000 */
[----:B------:R-:W-:-:S12]  /*2570*/  BRA `(.L_x_46) ;  /* 0x0000000000047947 */ /* 0x000fd80003800000 */
.L_x_45:
[----:B-----5:R-:W-:-:S13]  /*2580*/  FSETP.EQ.AND P1, PT, R57, RZ, PT ;  /* 0x000000ff3900720b */ /* 0x020fda0003f22000 */
.L_x_46:
[----:B------:R-:W-:Y:S05]  /*2590*/  BSYNC B0 ;  /* 0x0000000000007941 */ /* 0x000fea0003800000 */
.L_x_44:
[----:B------:R-:W-:Y:S01]  /*25a0*/  ULOP3.LUT UR4, UR49, 0x1, URZ, 0x3c, !UPT ;  /* 0x0000000131047892 */ /* 0x000fe2000f8e3c3f */
[----:B------:R-:W-:Y:S01]  /*25b0*/  BSSY B0, `(.L_x_47) ;  /* 0x0000030000007945 */ /* 0x000fe20003800000 */
[----:B------:R-:W-:Y:S02]  /*25c0*/  MOV R13, UR48 ;  /* 0x00000030000d7c02 */ /* 0x000fe40008000f00 */
[----:B------:R-:W-:Y:S02]  /*25d0*/  CS2R R6, SRZ ;  /* 0x0000000000067805 */ /* 0x000fe4000001ff00 */
[----:B------:R-:W-:Y:S02]  /*25e0*/  CS2R R4, SRZ ;  /* 0x0000000000047805 */ /* 0x000fe4000001ff00 */
[----:B------:R-:W-:Y:S01]  /*25f0*/  CS2R R10, SRZ ;  /* 0x00000000000a7805 */ /* 0x000fe2000001ff00 */
[----:B------:R-:W-:Y:S01]  /*2600*/  IMAD.U32 R12, RZ, RZ, UR4 ;  /* 0x00000004ff0c7e24 */ /* 0x000fe2000f8e00ff */
[----:B------:R-:W-:Y:S01]  /*2610*/  CS2R R8, SRZ ;  /* 0x0000000000087805 */ /* 0x000fe2000001ff00 */
[----:B------:R-:W-:Y:S06]  /*2620*/  @P0 BRA `(.L_x_48) ;  /* 0x0000000000a00947 */ /* 0x000fec0003800000 */
[----:B------:R-:W-:-:S13]  /*2630*/  ISETP.NE.AND P2, PT, R65, 0x3, PT ;  /* 0x000000034100780c */ /* 0x000fda0003f45270 */
[----:B------:R-:W-:Y:S05]  /*2640*/  @!P2 BRA `(.L_x_49) ;  /* 0x000000000004a947 */ /* 0x000fea0003800000 */
[----:B------:R-:W-:Y:S01]  /*2650*/  BPT.TRAP 0x1 ;  /* 0x000000040000795c */ /* 0x000fe20000300000 */
.L_x_49:
[----:B------:R-:W-:Y:S01]  /*2660*/  IMAD.U32 R3, RZ, RZ, UR48 ;  /* 0x00000030ff037e24 */ /* 0x000fe2000f8e00ff */
[----:B------:R-:W-:Y:S02]  /*2670*/  SHF.L.U32 R0, R12, 0x1f, RZ ;  /* 0x0000001f0c007819 */ /* 0x000fe400000006ff */
[----:B------:R-:W-:Y:S02]  /*2680*/  CS2R R6, SRZ ;  /* 0x0000000000067805 */ /* 0x000fe4000001ff00 */
[----:B------:R-:W-:-:S04]  /*2690*/  LEA R3, R3, UR52, 0x3 ;  /* 0x0000003403037c11 */ /* 0x000fc8000f8e18ff */
[----:B------:R-:W3:Y:S02]  /*26a0*/  SYNCS.PHASECHK.TRANS64.TRYWAIT P2, [R3+URZ+0x80], R0 ;  /* 0x00008000030075a7 */ /* 0x000ee4000804017f */
[----:B---3--:R-:W-:Y:S05]  /*26b0*/  @!P2 BRA `(.L_x_50) ;  /* 0x000000740050a947 */ /* 0x008fea0003800000 */
.L_x_233:
[----:B------:R-:W-:Y:S02]  /*26c0*/  CS2R R4, SRZ ;  /* 0x0000000000047805 */ /* 0x000fe4000001ff00 */
[----:B------:R-:W-:Y:S02]  /*26d0*/  CS2R R10, SRZ ;  /* 0x00000000000a7805 */ /* 0x000fe4000001ff00 */
[----:B------:R-:W-:Y:S01]  /*26e0*/  CS2R R8, SRZ ;  /* 0x0000000000087805 */ /* 0x000fe2000001ff00 */
[----:B------:R-:W-:Y:S06]  /*26f0*/  @P1 BRA `(.L_x_51) ;  /* 0x0000000000541947 */ /* 0x000fec0003800000 */
[C---:B---3--:R-:W-:Y:S01]  /*2700*/  IMAD.SHL.U32 R3, R18.reuse, 0x20, RZ ;  /* 0x0000002012037824 */ /* 0x048fe200078e00ff */
[C---:B------:R-:W-:Y:S01]  /*2710*/  SHF.L.U32 R0, R18.reuse, 0x4, RZ ;  /* 0x0000000412007819 */ /* 0x040fe200000006ff */
[----:B------:R-:W-:Y:S01]  /*2720*/  IMAD.SHL.U32 R7, R18, 0x4, RZ ;  /* 0x0000000412077824 */ /* 0x000fe200078e00ff */
[----:B------:R-:W-:Y:S01]  /*2730*/  SHF.R.U32.HI R5, RZ, 0x1, R18 ;  /* 0x00000001ff057819 */ /* 0x000fe20000011612 */
[----:B------:R-:W-:Y:S05]  /*2740*/  WARPSYNC.ALL ;  /* 0x0000000000007948 */ /* 0x000fea0003800000 */
[----:B------:R-:W-:Y:S02]  /*2750*/  LOP3.LUT R0, R0, 0xe00, RZ, 0xc0, !PT ;  /* 0x00000e0000007812 */ /* 0x000fe400078ec0ff */
[----:B------:R-:W-:-:S02]  /*2760*/  LOP3.LUT R4, R3, 0xc0, RZ, 0xc0, !PT ;  /* 0x000000c003047812 */ /* 0x000fc400078ec0ff */
[----:B------:R-:W-:Y:S02]  /*2770*/  LOP3.LUT R0, R0, 0x20, R3, 0xf8, !PT ;  /* 0x0000002000007812 */ /* 0x000fe400078ef803 */
[----:B------:R-:W-:Y:S02]  /*2780*/  LOP3.LUT R4, R4, 0x8, R5, 0xf8, !PT ;  /* 0x0000000804047812 */ /* 0x000fe400078ef805 */
[----:B------:R-:W-:Y:S02]  /*2790*/  LOP3.LUT R0, R0, 0x100, R3, 0xf8, !PT ;  /* 0x0000010000007812 */ /* 0x000fe400078ef803 */
[----:B------:R-:W-:Y:S02]  /*27a0*/  LOP3.LUT R7, R4, 0x18, R7, 0x78, !PT ;  /* 0x0000001804077812 */ /* 0x000fe400078e7807 */
[----:B------:R-:W-:Y:S02]  /*27b0*/  MOV R3, UR48 ;  /* 0x0000003000037c02 */ /* 0x000fe40008000f00 */
[----:B------:R-:W-:-:S02]  /*27c0*/  LOP3.LUT R0, R0, R7, RZ, 0xfc, !PT ;  /* 0x0000000700007212 */ /* 0x000fc400078efcff */
[----:B------:R-:W-:-:S03]  /*27d0*/  LOP3.LUT P2, RZ, R18, 0x4, RZ, 0xc0, !PT ;  /* 0x0000000412ff7812 */ /* 0x000fc6000784c0ff */
[----:B------:R-:W-:-:S05]  /*27e0*/  IMAD R0, R3, 0x1000, R0 ;  /* 0x0000100003007824 */ /* 0x000fca00078e0200 */
[----:B------:R-:W-:-:S04]  /*27f0*/  LEA R0, R0, UR52, 0x1 ;  /* 0x0000003400007c11 */ /* 0x000fc8000f8e08ff */
[C---:B------:R-:W-:Y:S01]  /*2800*/  IADD3 R4, R0.reuse, 0x220, RZ ;  /* 0x0000022000047810 */ /* 0x040fe20007ffe0ff */
[----:B------:R-:W-:Y:S01]  /*2810*/  VIADD R3, R0, 0x200 ;  /* 0x0000020000037836 */ /* 0x000fe20000000000 */
[----:B------:R4:W3:Y:S03]  /*2820*/  LDSM.16.M88.4 R8, [R0+0x200] ;  /* 0x000200000008783b */ /* 0x0008e60000000200 */
[----:B------:R-:W-:-:S06]  /*2830*/  @P2 VIADD R4, R3, 0xffffffe0 ;  /* 0xffffffe003042836 */ /* 0x000fcc0000000000 */
[----:B----4-:R-:W1:Y:S02]  /*2840*/  LDSM.16.M88.4 R4, [R4] ;  /* 0x000000000404783b */ /* 0x010e640000000200 */
.L_x_51:
[----:B------:R-:W-:-:S04]  /*2850*/  UIADD3 UR4, UR48, 0x1, URZ ;  /* 0x0000000130047890 */ /* 0x000fc8000fffe03f */
[----:B------:R-:W-:-:S04]  /*2860*/  UISETP.NE.AND UP0, UPT, UR4, 0x3, UPT ;  /* 0x000000030400788c */ /* 0x000fc8000bf05270 */
[----:B------:R-:W-:Y:S02]  /*2870*/  USEL UR5, URZ, 0x1, UP0 ;  /* 0x000000013f057887 */ /* 0x000fe40008000000 */
[----:B------:R-:W-:-:S04]  /*2880*/  USEL UR4, UR4, URZ, UP0 ;  /* 0x0000003f04047287 */ /* 0x000fc80008000000 */
[----:B------:R-:W-:Y:S02]  /*2890*/  LOP3.LUT R12, R12, UR5, RZ, 0x3c, !PT ;  /* 0x000000050c0c7c12 */ /* 0x000fe4000f8e3cff */
[----:B------:R-:W-:-:S07]  /*28a0*/  IMAD.U32 R13, RZ, RZ, UR4 ;  /* 0x00000004ff0d7e24 */ /* 0x000fce000f8e00ff */
.L_x_48:
[----:B------:R-:W-:Y:S05]  /*28b0*/  BSYNC B0 ;  /* 0x0000000000007941 */ /* 0x000fea0003800000 */
.L_x_47:
[--C-:B---3--:R-:W-:Y:S02]  /*28c0*/  HADD2.F32 R14, -RZ, R8.reuse.H0_H0 ;  /* 0x20000008ff0e7230 */ /* 0x108fe40000004100 */
[C---:B-----5:R-:W-:Y:S01]  /*28d0*/  FMUL R24, R58.reuse, R24 ;  /* 0x000000183a187220 */ /* 0x060fe20000400000 */
[----:B------:R-:W-:Y:S02]  /*28e0*/  HADD2.F32 R0, -RZ, R8.H1_H1 ;  /* 0x30000008ff007230 */ /* 0x000fe40000004100 */
[C---:B------:R-:W-:Y:S01]  /*28f0*/  FMUL R60, R58.reuse, R25 ;  /* 0x000000193a3c7220 */ /* 0x040fe20000400000 */
[----:B------:R-:W-:Y:S02]  /*2900*/  HADD2.F32 R20, -RZ, R9.H0_H0 ;  /* 0x20000009ff147230 */ /* 0x000fe40000004100 */
[----:B------:R-:W-:Y:S01]  /*2910*/  FMUL R3, R58, R26 ;  /* 0x0000001a3a037220 */ /* 0x000fe20000400000 */
[----:B------:R-:W-:Y:S01]  /*2920*/  MOV R85, 0x3bbb989d ;  /* 0x3bbb989d00557802 */ /* 0x000fe20000000f00 */
[C---:B------:R-:W-:Y:S01]  /*2930*/  FFMA R14, R57.reuse, R14, R24 ;  /* 0x0000000e390e7223 */ /* 0x040fe20000000018 */
[C---:B------:R-:W-:Y:S01]  /*2940*/  FFMA R15, R57.reuse, R0, R60 ;  /* 0x00000000390f7223 */ /* 0x040fe2000000003c */
[----:B------:R-:W-:Y:S01]  /*2950*/  FFMA R20, R57, R20, R3 ;  /* 0x0000001439147223 */ /* 0x000fe20000000003 */
[----:B------:R-:W-:-:S02]  /*2960*/  HADD2.F32 R0, -RZ, R11.H0_H0 ;  /* 0x2000000bff007230 */ /* 0x000fc40000004100 */
[----:B------:R-:W-:Y:S01]  /*2970*/  FFMA.SAT R3, -R14, R85, 0.5 ;  /* 0x3f0000000e037423 */ /* 0x000fe20000002155 */
[----:B------:R-:W-:Y:S02]  /*2980*/  IMAD.MOV.U32 R87, RZ, RZ, 0x437c0000 ;  /* 0x437c0000ff577424 */ /* 0x000fe400078e00ff */
[C---:B------:R-:W-:Y:S01]  /*2990*/  FMUL R25, R58.reuse, R30 ;  /* 0x0000001e3a197220 */ /* 0x040fe20000400000 */
[----:B------:R-:W-:Y:S02]  /*29a0*/  HADD2.F32 R26, -RZ, R10.H0_H0 ;  /* 0x2000000aff1a7230 */ /* 0x000fe40000004100 */
[----:B------:R-:W-:Y:S01]  /*29b0*/  FMUL R23, R58, R28 ;  /* 0x0000001c3a177220 */ /* 0x000fe20000400000 */
[----:B------:R-:W-:Y:S01]  /*29c0*/  FFMA.RM R3, R3, R87, 12582913 ;  /* 0x4b40000103037423 */ /* 0x000fe20000004057 */
[----:B------:R-:W-:Y:S01]  /*29d0*/  FFMA R25, R57, R0, R25 ;  /* 0x0000000039197223 */ /* 0x000fe20000000019 */
[----:B-1----:R-:W-:Y:S02]  /*29e0*/  HADD2.F32 R0, -RZ, R4.H0_H0 ;  /* 0x20000004ff007230 */ /* 0x002fe40000004100 */
[----:B------:R-:W-:Y:S01]  /*29f0*/  FFMA.SAT R30, -R15, R85, 0.5 ;  /* 0x3f0000000f1e7423 */ /* 0x000fe20000002155 */
[----:B------:R-:W-:-:S02]  /*2a00*/  HADD2.F32 R24, -RZ, R9.H1_H1 ;  /* 0x30000009ff187230 */ /* 0x000fc40000004100 */
[C---:B------:R-:W-:Y:S01]  /*2a10*/  FMUL R28, R58.reuse, R29 ;  /* 0x0000001d3a1c7220 */ /* 0x040fe20000400000 */
[C---:B------:R-:W-:Y:S01]  /*2a20*/  FMUL R32, R58.reuse, R32 ;  /* 0x000000203a207220 */ /* 0x040fe20000400000 */
[----:B------:R-:W-:Y:S01]  /*2a30*/  FMUL R21, R58, R27 ;  /* 0x0000001b3a157220 */ /* 0x000fe20000400000 */
[----:B------:R-:W-:Y:S01]  /*2a40*/  FADD R29, R3, -12583039 ;  /* 0xcb40007f031d7421 */ /* 0x000fe20000000000 */
[C---:B------:R-:W-:Y:S01]  /*2a50*/  FFMA R23, R57.reuse, R26, R23 ;  /* 0x0000001a39177223 */ /* 0x040fe20000000017 */
[----:B------:R-:W-:Y:S02]  /*2a60*/  HADD2.F32 R26, -RZ, R11.H1_H1 ;  /* 0x3000000bff1a7230 */ /* 0x000fe40000004100 */
[----:B--2---:R-:W-:Y:S01]  /*2a70*/  FFMA.RM R59, R30, R87, 12582913 ;  /* 0x4b4000011e3b7423 */ /* 0x004fe20000004057 */
[----:B------:R-:W-:Y:S01]  /*2a80*/  FMUL R31, R58, R31 ;  /* 0x0000001f3a1f7220 */ /* 0x000fe20000400000 */
[C---:B------:R-:W-:Y:S01]  /*2a90*/  FFMA R27, R57.reuse, R0, R32 ;  /* 0x00000000391b7223 */ /* 0x040fe20000000020 */
[----:B------:R-:W-:Y:S01]  /*2aa0*/  FFMA R21, R57, R24, R21 ;  /* 0x0000001839157223 */ /* 0x000fe20000000015 */
[----:B------:R-:W-:-:S02]  /*2ab0*/  HADD2.F32 R0, -RZ, R5.H0_H0 ;  /* 0x20000005ff007230 */ /* 0x000fc40000004100 */
[----:B------:R-:W-:Y:S01]  /*2ac0*/  FFMA R29, -R14, 1.4426950216293334961, -R29 ;  /* 0x3fb8aa3b0e1d7823 */ /* 0x000fe2000000091d */
[----:B------:R-:W-:Y:S02]  /*2ad0*/  HADD2.F32 R24, -RZ, R10.H1_H1 ;  /* 0x3000000aff187230 */ /* 0x000fe40000004100 */
[----:B------:R-:W-:Y:S01]  /*2ae0*/  FMUL R34, R58, R34 ;  /* 0x000000223a227220 */ /* 0x000fe20000400000 */
[----:B------:R-:W-:Y:S01]  /*2af0*/  FADD R30, R59, -12583039 ;  /* 0xcb40007f3b1e7421 */ /* 0x000fe20000000000 */
[C---:B------:R-:W-:Y:S01]  /*2b00*/  FFMA R26, R57.reuse, R26, R31 ;  /* 0x0000001a391a7223 */ /* 0x040fe2000000001f */
[----:B------:R-:W-:Y:S01]  /*2b10*/  FFMA R31, -R14, 1.925963033500011079e-08, R29 ;  /* 0x32a570600e1f7823 */ /* 0x000fe2000000011d */
[----:B------:R-:W-:Y:S01]  /*2b20*/  FFMA.SAT R32, -R20, R85, 0.5 ;  /* 0x3f00000014207423 */ /* 0x000fe20000002155 */
[C---:B------:R-:W-:Y:S01]  /*2b30*/  FFMA R29, R57.reuse, R0, R34 ;  /* 0x00000000391d7223 */ /* 0x040fe20000000022 */
[----:B------:R-:W-:Y:S01]  /*2b40*/  FFMA R24, R57, R24, R28 ;  /* 0x0000001839187223 */ /* 0x000fe2000000001c */
[----:B------:R-:W-:Y:S01]  /*2b50*/  FFMA R0, -R15, 1.4426950216293334961, -R30 ;  /* 0x3fb8aa3b0f007823 */ /* 0x000fe2000000091e */
[----:B------:R-:W-:-:S02]  /*2b60*/  HADD2.F32 R28, -RZ, R4.H1_H1 ;  /* 0x30000004ff1c7230 */ /* 0x000fc40000004100 */
[----:B------:R-:W-:Y:S01]  /*2b70*/  FMUL R33, R58, R33 ;  /* 0x000000213a217220 */ /* 0x000fe20000400000 */
[----:B------:R-:W-:Y:S01]  /*2b80*/  FFMA.SAT R34, -R21, R85, 0.5 ;  /* 0x3f00000015227423 */ /* 0x000fe20000002155 */
[----:B------:R-:W-:Y:S01]  /*2b90*/  FFMA.RM R61, R32, R87, 12582913 ;  /* 0x4b400001203d7423 */ /* 0x000fe20000004057 */
[----:B------:R-:W-:Y:S02]  /*2ba0*/  HADD2.F32 R30, -RZ, R5.H1_H1 ;  /* 0x30000005ff1e7230 */ /* 0x000fe40000004100 */
[----:B------:R-:W-:Y:S01]  /*2bb0*/  FFMA R32, -R15, 1.925963033500011079e-08, R0 ;  /* 0x32a570600f207823 */ /* 0x000fe20000000100 */
[----:B------:R-:W-:Y:S01]  /*2bc0*/  FFMA.SAT R64, -R23, R85, 0.5 ;  /* 0x3f00000017407423 */ /* 0x000fe20000002155 */
[----:B------:R-:W-:Y:S01]  /*2bd0*/  FMUL R0, R58, R35 ;  /* 0x000000233a007220 */ /* 0x000fe20000400000 */
[----:B------:R-:W-:Y:S01]  /*2be0*/  FFMA R28, R57, R28, R33 ;  /* 0x0000001c391c7223 */ /* 0x000fe20000000021 */
[-C--:B------:R-:W-:Y:S01]  /*2bf0*/  FFMA.RM R35, R34, R87.reuse, 12582913 ;  /* 0x4b40000122237423 */ /* 0x080fe20000004057 */
[----:B------:R-:W-:Y:S01]  /*2c00*/  FADD R33, R61, -12583039 ;  /* 0xcb40007f3d217421 */ /* 0x000fe20000000000 */
[----:B------:R-:W-:Y:S01]  /*2c10*/  FFMA.RM R66, R64, R87, 12582913 ;  /* 0x4b40000140427423 */ /* 0x000fe20000004057 */
[----:B------:R-:W-:Y:S01]  /*2c20*/  FFMA R30, R57, R30, R0 ;  /* 0x0000001e391e7223 */ /* 0x000fe20000000000 */
[----:B------:R-:W-:Y:S01]  /*2c30*/  FADD R34, R35, -12583039 ;  /* 0xcb40007f23227421 */ /* 0x000fe20000000000 */
[----:B------:R-:W-:-:S02]  /*2c40*/  HADD2.F32 R0, -RZ, R6.H0_H0 ;  /* 0x20000006ff007230 */ /* 0x000fc40000004100 */
[----:B------:R-:W-:Y:S01]  /*2c50*/  FFMA R33, -R20, 1.4426950216293334961, -R33 ;  /* 0x3fb8aa3b14217823 */ /* 0x000fe20000000921 */
[----:B------:R1:W-:Y:S01]  /*2c60*/  MUFU.EX2 R62, R32 ;  /* 0x00000020003e7308 */ /* 0x0003e20000000800 */
[----:B------:R-:W-:Y:S01]  /*2c70*/  FMUL R36, R58, R36 ;  /* 0x000000243a247220 */ /* 0x000fe20000400000 */
[----:B------:R-:W-:Y:S01]  /*2c80*/  FFMA R34, -R21, 1.4426950216293334961, -R34 ;  /* 0x3fb8aa3b15227823 */ /* 0x000fe20000000922 */
[----:B------:R-:W-:Y:S01]  /*2c90*/  FFMA R33, -R20, 1.925963033500011079e-08, R33 ;  /* 0x32a5706014217823 */ /* 0x000fe20000000121 */
[-C--:B------:R-:W-:Y:S01]  /*2ca0*/  FFMA.SAT R68, -R25, R85.reuse, 0.5 ;  /* 0x3f00000019447423 */ /* 0x080fe20000002155 */
[-C--:B------:R-:W-:Y:S01]  /*2cb0*/  FFMA.SAT R67, -R24, R85.reuse, 0.5 ;  /* 0x3f00000018437423 */ /* 0x080fe20000002155 */
[----:B------:R-:W-:Y:S01]  /*2cc0*/  FFMA R34, -R21, 1.925963033500011079e-08, R34 ;  /* 0x32a5706015227823 */ /* 0x000fe20000000122 */
[----:B------:R-:W-:Y:S01]  /*2cd0*/  FFMA.SAT R74, -R27, R85, 0.5 ;  /* 0x3f0000001b4a7423 */ /* 0x000fe20000002155 */
[----:B------:R2:W3:Y:S01]  /*2ce0*/  MUFU.EX2 R60, R31 ;  /* 0x0000001f003c7308 */ /* 0x0004e20000000800 */
[----:B-1----:R-:W-:Y:S01]  /*2cf0*/  FADD R32, R66, -12583039 ;  /* 0xcb40007f42207421 */ /* 0x002fe20000000000 */
[-C--:B------:R-:W-:Y:S01]  /*2d00*/  FFMA.RM R70, R68, R87.reuse, 12582913 ;  /* 0x4b40000144467423 */ /* 0x080fe20000004057 */
[-C--:B------:R-:W-:Y:S01]  /*2d10*/  FFMA.RM R67, R67, R87.reuse, 12582913 ;  /* 0x4b40000143437423 */ /* 0x080fe20000004057 */
[----:B------:R-:W-:Y:S01]  /*2d20*/  FMUL R38, R58, R38 ;  /* 0x000000263a267220 */ /* 0x000fe20000400000 */
[----:B------:R-:W-:Y:S01]  /*2d30*/  FFMA.RM R74, R74, R87, 12582913 ;  /* 0x4b4000014a4a7423 */ /* 0x000fe20000004057 */
[----:B------:R-:W-:Y:S01]  /*2d40*/  FFMA.SAT R75, -R28, R85, 0.5 ;  /* 0x3f0000001c4b7423 */ /* 0x000fe20000002155 */
[----:B------:R-:W-:Y:S01]  /*2d50*/  FADD R69, R67, -12583039 ;  /* 0xcb40007f43457421 */ /* 0x000fe20000000000 */
[----:B------:R1:W4:Y:S01]  /*2d60*/  MUFU.EX2 R64, R33 ;  /* 0x0000002100407308 */ /* 0x0003220000000800 */
[----:B--2---:R-:W-:Y:S01]  /*2d70*/  FFMA R31, R57, R0, R36 ;  /* 0x00000000391f7223 */ /* 0x004fe20000000024 */
[----:B------:R-:W-:Y:S01]  /*2d80*/  FFMA R0, -R23, 1.4426950216293334961, -R32 ;  /* 0x3fb8aa3b17007823 */ /* 0x000fe20000000920 */
[----:B------:R-:W-:-:S02]  /*2d90*/  HADD2.F32 R32, -RZ, R6.H1_H1 ;  /* 0x30000006ff207230 */ /* 0x000fc40000004100 */
[----:B------:R-:W-:Y:S01]  /*2da0*/  FFMA R69, -R24, 1.4426950216293334961, -R69 ;  /* 0x3fb8aa3b18457823 */ /* 0x000fe20000000945 */
[-C--:B------:R-:W-:Y:S01]  /*2db0*/  FFMA.SAT R68, -R26, R85.reuse, 0.5 ;  /* 0x3f0000001a447423 */ /* 0x080fe20000002155 */
[----:B------:R-:W-:Y:S01]  /*2dc0*/  FFMA.SAT R77, -R30, R85, 0.5 ;  /* 0x3f0000001e4d7423 */ /* 0x000fe20000002155 */
[----:B------:R-:W-:Y:S01]  /*2dd0*/  FFMA.RM R75, R75, R87, 12582913 ;  /* 0x4b4000014b4b7423 */ /* 0x000fe20000004057 */
[----:B------:R2:W4:Y:S01]  /*2de0*/  MUFU.EX2 R36, R34 ;  /* 0x0000002200247308 */ /* 0x0005220000000800 */
[----:B-1----:R-:W-:Y:S01]  /*2df0*/  FFMA R33, -R23, 1.925963033500011079e-08, R0 ;  /* 0x32a5706017217823 */ /* 0x002fe20000000100 */
[----:B------:R-:W-:Y:S01]  /*2e00*/  FMUL R0, R58, R37 ;  /* 0x000000253a007220 */ /* 0x000fe20000400000 */
[----:B------:R-:W-:Y:S01]  /*2e10*/  FFMA R69, -R24, 1.925963033500011079e-08, R69 ;  /* 0x32a5706018457823 */ /* 0x000fe20000000145 */
[-C--:B------:R-:W-:Y:S01]  /*2e20*/  FFMA.RM R79, R77, R87.reuse, 12582913 ;  /* 0x4b4000014d4f7423 */ /* 0x080fe20000004057 */
[----:B------:R-:W-:Y:S01]  /*2e30*/  FFMA.RM R72, R68, R87, 12582913 ;  /* 0x4b40000144487423 */ /* 0x000fe20000004057 */
[----:B------:R-:W-:Y:S01]  /*2e40*/  FFMA R32, R57, R32, R0 ;  /* 0x0000002039207223 */ /* 0x000fe20000000000 */
[--C-:B------:R-:W-:Y:S01]  /*2e50*/  HADD2.F32 R0, -RZ, R7.reuse.H0_H0 ;  /* 0x20000007ff007230 */ /* 0x100fe20000004100 */
[----:B------:R1:W4:Y:S01]  /*2e60*/  MUFU.EX2 R37, R33 ;  /* 0x0000002100257308 */ /* 0x0003220000000800 */
[----:B--2---:R-:W-:Y:S01]  /*2e70*/  FADD R34, R70, -12583039 ;  /* 0xcb40007f46227421 */ /* 0x004fe20000000000 */
[-C--:B------:R-:W-:Y:S01]  /*2e80*/  FFMA.SAT R80, -R31, R85.reuse, 0.5 ;  /* 0x3f0000001f507423 */ /* 0x080fe20000002155 */
[----:B------:R-:W-:Y:S01]  /*2e90*/  FADD R77, R79, -12583039 ;  /* 0xcb40007f4f4d7421 */ /* 0x000fe20000000000 */
[----:B------:R-:W-:Y:S01]  /*2ea0*/  FFMA.SAT R82, -R32, R85, 0.5 ;  /* 0x3f00000020527423 */ /* 0x000fe20000002155 */
[----:B------:R-:W-:Y:S01]  /*2eb0*/  FFMA R34, -R25, 1.4426950216293334961, -R34 ;  /* 0x3fb8aa3b19227823 */ /* 0x000fe20000000922 */
[----:B------:R-:W-:Y:S01]  /*2ec0*/  FFMA.RM R80, R80, R87, 12582913 ;  /* 0x4b40000150507423 */ /* 0x000fe20000004057 */
[----:B------:R-:W-:Y:S01]  /*2ed0*/  SHF.L.U32 R3, R3, 0x17, RZ ;  /* 0x0000001703037819 */ /* 0x000fe200000006ff */
[----:B------:R2:W4:Y:S01]  /*2ee0*/  MUFU.EX2 R68, R69 ;  /* 0x0000004500447308 */ /* 0x0005220000000800 */
[----:B------:R-:W-:Y:S01]  /*2ef0*/  FFMA R71, -R25, 1.925963033500011079e-08, R34 ;  /* 0x32a5706019477823 */ /* 0x000fe20000000122 */
[----:B-1----:R-:W-:Y:S01]  /*2f00*/  FFMA R33, R57, R0, R38 ;  /* 0x0000000039217223 */ /* 0x002fe20000000026 */
[----:B------:R-:W-:-:S02]  /*2f10*/  HADD2.F32 R34, -RZ, R7.H1_H1 ;  /* 0x30000007ff227230 */ /* 0x000fc40000004100 */
[----:B------:R-:W-:Y:S01]  /*2f20*/  FADD R38, R74, -12583039 ;  /* 0xcb40007f4a267421 */ /* 0x000fe20000000000 */
[----:B------:R-:W-:Y:S01]  /*2f30*/  FMUL R0, R58, R39 ;  /* 0x000000273a007220 */ /* 0x000fe20000400000 */
[----:B------:R-:W-:Y:S01]  /*2f40*/  FADD R39, R75, -12583039 ;  /* 0xcb40007f4b277421 */ /* 0x000fe20000000000 */
[-C--:B------:R-:W-:Y:S01]  /*2f50*/  FFMA.SAT R84, -R33, R85.reuse, 0.5 ;  /* 0x3f00000021547423 */ /* 0x080fe20000002155 */
[----:B------:R-:W-:Y:S01]  /*2f60*/  FFMA R38, -R27, 1.4426950216293334961, -R38 ;  /* 0x3fb8aa3b1b267823 */ /* 0x000fe20000000926 */
[----:B------:R-:W-:Y:S01]  /*2f70*/  FFMA R34, R57, R34, R0 ;  /* 0x0000002239227223 */ /* 0x000fe20000000000 */
[-C--:B--2---:R-:W-:Y:S01]  /*2f80*/  FFMA.SAT R69, -R29, R85.reuse, 0.5 ;  /* 0x3f0000001d457423 */ /* 0x084fe20000002155 */
[----:B------:R-:W-:Y:S01]  /*2f90*/  LOP3.LUT R0, R18, 0xff, RZ, 0xc0, !PT ;  /* 0x000000ff12007812 */ /* 0x000fe200078ec0ff */
[----:B------:R-:W-:Y:S01]  /*2fa0*/  FFMA R38, -R27, 1.925963033500011079e-08, R38 ;  /* 0x32a570601b267823 */ /* 0x000fe20000000126 */
[----:B------:R-:W-:Y:S01]  /*2fb0*/  FFMA.SAT R85, -R34, R85, 0.5 ;  /* 0x3f00000022557423 */ /* 0x000fe20000002155 */
[-C--:B------:R-:W-:Y:S01]  /*2fc0*/  FFMA.RM R76, R69, R87.reuse, 12582913 ;  /* 0x4b400001454c7423 */ /* 0x080fe20000004057 */
[----:B------:R-:W-:Y:S01]  /*2fd0*/  FFMA R69, -R28, 1.4426950216293334961, -R39 ;  /* 0x3fb8aa3b1c457823 */ /* 0x000fe20000000927 */
[----:B------:R-:W-:Y:S01]  /*2fe0*/  FFMA R81, -R30, 1.4426950216293334961, -R77 ;  /* 0x3fb8aa3b1e517823 */ /* 0x000fe2000000094d */
[----:B------:R-:W-:Y:S01]  /*2ff0*/  IMAD.SHL.U32 R61, R61, 0x800000, RZ ;  /* 0x008000003d3d7824 */ /* 0x000fe200078e00ff */
[----:B------:R-:W-:Y:S01]  /*3000*/  SHF.L.U32 R35, R35, 0x17, RZ ;  /* 0x0000001723237819 */ /* 0x000fe200000006ff */
[----:B------:R1:W2:Y:S01]  /*3010*/  MUFU.EX2 R39, R38 ;  /* 0x0000002600277308 */ /* 0x0002a20000000800 */
[----:B------:R-:W-:Y:S01]  /*3020*/  FFMA.RM R83, R82, R87, 12582913 ;  /* 0x4b40000152537423 */ /* 0x000fe20000004057 */
[----:B------:R-:W-:-:S02]  /*3030*/  VIADD R0, R0, 0x1f ;  /* 0x0000001f00007836 */ /* 0x000fc40000000000 */
[-C--:B------:R-:W-:Y:S01]  /*3040*/  FFMA.RM R84, R84, R87.reuse, 12582913 ;  /* 0x4b40000154547423 */ /* 0x080fe20000004057 */
[----:B------:R-:W-:Y:S01]  /*3050*/  FFMA.RM R85, R85, R87, 12582913 ;  /* 0x4b40000155557423 */ /* 0x000fe20000004057 */
[----:B------:R-:W-:Y:S01]  /*3060*/  FADD R73, R72, -12583039 ;  /* 0xcb40007f48497421 */ /* 0x000fe20000000000 */
[----:B------:R-:W-:Y:S01]  /*3070*/  FFMA R69, -R28, 1.925963033500011079e-08, R69 ;  /* 0x32a570601c457823 */ /* 0x000fe20000000145 */
[----:B------:R-:W-:Y:S01]  /*3080*/  FFMA R81, -R30, 1.925963033500011079e-08, R81 ;  /* 0x32a570601e517823 */ /* 0x000fe20000000151 */
[----:B---3--:R-:W-:Y:S01]  /*3090*/  FFMA R86, R3, R60, 1 ;  /* 0x3f80000003567423 */ /* 0x008fe2000000003c */
[----:B-1----:R-:W-:Y:S01]  /*30a0*/  FADD R38, R80, -12583039 ;  /* 0xcb40007f50267421 */ /* 0x002fe20000000000 */
[----:B----4-:R-:W-:Y:S01]  /*30b0*/  FFMA R64, R61, R64, 1 ;  /* 0x3f8000003d407423 */ /* 0x010fe20000000040 */
[----:B------:R-:W-:Y:S01]  /*30c0*/  FADD R3, R83, -12583039 ;  /* 0xcb40007f53037421 */ /* 0x000fe20000000000 */
[----:B------:R-:W-:Y:S01]  /*30d0*/  FFMA R61, R35, R36, 1 ;  /* 0x3f800000233d7423 */ /* 0x000fe20000000024 */
[----:B------:R-:W-:-:S02]  /*30e0*/  IMAD.SHL.U32 R66, R66, 0x800000, RZ ;  /* 0x0080000042427824 */ /* 0x000fc400078e00ff */
[----:B------:R-:W-:Y:S01]  /*30f0*/  FADD R78, R76, -12583039 ;  /* 0xcb40007f4c4e7421 */ /* 0x000fe20000000000 */
[----:B------:R-:W-:Y:S02]  /*3100*/  IMAD.SHL.U32 R59, R59, 0x800000, RZ ;  /* 0x008000003b3b7824 */ /* 0x000fe400078e00ff */
[----:B------:R-:W-:Y:S01]  /*3110*/  FADD R60, R84, -12583039 ;  /* 0xcb40007f543c7421 */ /* 0x000fe20000000000 */
[----:B------:R-:W-:Y:S01]  /*3120*/  FADD R35, R85, -12583039 ;  /* 0xcb40007f55237421 */ /* 0x000fe20000000000 */
[----:B------:R-:W-:Y:S01]  /*3130*/  ISETP.GT.U32.AND P5, PT, R0, 0x3e, PT ;  /* 0x0000003e0000780c */ /* 0x000fe20003fa4070 */
[----:B------:R-:W-:Y:S01]  /*3140*/  FFMA R82, -R31, 1.4426950216293334961, -R38 ;  /* 0x3fb8aa3b1f527823 */ /* 0x000fe20000000926 */
[----:B------:R-:W-:Y:S01]  /*3150*/  FFMA R73, -R26, 1.4426950216293334961, -R73 ;  /* 0x3fb8aa3b1a497823 */ /* 0x000fe20000000949 */
[----:B------:R1:W-:Y:S01]  /*3160*/  MUFU.EX2 R0, R69 ;  /* 0x0000004500007308 */ /* 0x0003e20000000800 */
[----:B------:R-:W-:Y:S01]  /*3170*/  FFMA R78, -R29, 1.4426950216293334961, -R78 ;  /* 0x3fb8aa3b1d4e7823 */ /* 0x000fe2000000094e */
[----:B------:R-:W-:Y:S01]  /*3180*/  FFMA R87, R59, R62, 1 ;  /* 0x3f8000003b577423 */ /* 0x000fe2000000003e */
[----:B------:R-:W-:Y:S01]  /*3190*/  FFMA R60, -R33, 1.4426950216293334961, -R60 ;  /* 0x3fb8aa3b213c7823 */ /* 0x000fe2000000093c */
[----:B------:R-:W-:-:S02]  /*31a0*/  VIADD R59, R86, 0x1800000 ;  /* 0x01800000563b7836 */ /* 0x000fc40000000000 */
[----:B------:R-:W-:Y:S01]  /*31b0*/  FFMA R73, -R26, 1.925963033500011079e-08, R73 ;  /* 0x32a570601a497823 */ /* 0x000fe20000000149 */
[----:B------:R-:W-:Y:S01]  /*31c0*/  FFMA R82, -R31, 1.925963033500011079e-08, R82 ;  /* 0x32a570601f527823 */ /* 0x000fe20000000152 */
[----:B------:R-:W-:Y:S01]  /*31d0*/  FFMA R78, -R29, 1.925963033500011079e-08, R78 ;  /* 0x32a570601d4e7823 */ /* 0x000fe2000000014e */
[----:B------:R3:W-:Y:S01]  /*31e0*/  MUFU.EX2 R38, R81 ;  /* 0x0000005100267308 */ /* 0x0007e20000000800 */
[----:B-1----:R-:W-:Y:S01]  /*31f0*/  FFMA R69, -R32, 1.4426950216293334961, -R3 ;  /* 0x3fb8aa3b20457823 */ /* 0x002fe20000000903 */
[----:B------:R-:W-:Y:S01]  /*3200*/  FFMA R60, -R33, 1.925963033500011079e-08, R60 ;  /* 0x32a57060213c7823 */ /* 0x000fe2000000013c */
[----:B------:R-:W-:Y:S01]  /*3210*/  LOP3.LUT R59, R59, 0x7f800000, RZ, 0xc0, !PT ;  /* 0x7f8000003b3b7812 */ /* 0x000fe200078ec0ff */
[----:B------:R-:W-:Y:S02]  /*3220*/  IMAD.SHL.U32 R80, R80, 0x800000, RZ ;  /* 0x0080000050507824 */ /* 0x000fe400078e00ff */
[----:B------:R-:W-:Y:S01]  /*3230*/  FFMA R69, -R32, 1.925963033500011079e-08, R69 ;  /* 0x32a5706020457823 */ /* 0x000fe20000000145 */
[----:B------:R-:W-:Y:S01]  /*3240*/  SHF.L.U32 R79, R79, 0x17, RZ ;  /* 0x000000174f4f7819 */ /* 0x000fe200000006ff */
[----:B------:R-:W-:Y:S01]  /*3250*/  IMAD.SHL.U32 R67, R67, 0x800000, RZ ;  /* 0x0080000043437824 */ /* 0x000fe200078e00ff */
[----:B------:R-:W-:Y:S01]  /*3260*/  MUFU.EX2 R3, R82 ;  /* 0x0000005200037308 */ /* 0x000fe20000000800 */
[----:B---3--:R-:W-:Y:S01]  /*3270*/  FFMA R81, R66, R37, 1 ;  /* 0x3f80000042517423 */ /* 0x008fe20000000025 */
[----:B------:R-:W-:Y:S01]  /*3280*/  FFMA R37, -R34, 1.4426950216293334961, -R35 ;  /* 0x3fb8aa3b22257823 */ /* 0x000fe20000000923 */
[----:B------:R-:W-:Y:S01]  /*3290*/  ISETP.GT.U32.AND P2, PT, R59, 0x1ffffff, PT ;  /* 0x01ffffff3b00780c */ /* 0x000fe20003f44070 */
[----:B------:R-:W-:Y:S01]  /*32a0*/  IMAD.SHL.U32 R83, R83, 0x800000, RZ ;  /* 0x0080000053537824 */ /* 0x000fe200078e00ff */
[----:B------:R-:W-:Y:S01]  /*32b0*/  SHF.L.U32 R70, R70, 0x17, RZ ;  /* 0x0000001746467819 */ /* 0x000fe200000006ff */
[----:B------:R-:W-:Y:S01]  /*32c0*/  FFMA R37, -R34, 1.925963033500011079e-08, R37 ;  /* 0x32a5706022257823 */ /* 0x000fe20000000125 */
[----:B------:R-:W-:Y:S01]  /*32d0*/  SHF.L.U32 R75, R75, 0x17, RZ ;  /* 0x000000174b4b7819 */ /* 0x000fe200000006ff */
[----:B------:R-:W1:Y:S01]  /*32e0*/  MUFU.EX2 R71, R71 ;  /* 0x0000004700477308 */ /* 0x000e620000000800 */
[----:B------:R-:W-:Y:S01]  /*32f0*/  SHF.L.U32 R84, R84, 0x17, RZ ;  /* 0x0000001754547819 */ /* 0x000fe200000006ff */
[----:B------:R-:W-:Y:S01]  /*3300*/  IMAD.SHL.U32 R72, R72, 0x800000, RZ ;  /* 0x0080000048487824 */ /* 0x000fe200078e00ff */
[----:B------:R-:W-:Y:S01]  /*3310*/  BSSY B1, `(.L_x_52) ;  /* 0x000001e000017945 */ /* 0x000fe20003800000 */
[----:B------:R-:W-:-:S02]  /*3320*/  IMAD.SHL.U32 R74, R74, 0x800000, RZ ;  /* 0x008000004a4a7824 */ /* 0x000fc400078e00ff */
[----:B------:R-:W-:Y:S01]  /*3330*/  FFMA R68, R67, R68, 1 ;  /* 0x3f80000043447423 */ /* 0x000fe20000000044 */
[----:B------:R-:W-:Y:S01]  /*3340*/  IMAD.SHL.U32 R76, R76, 0x800000, RZ ;  /* 0x008000004c4c7824 */ /* 0x000fe200078e00ff */
[----:B------:R-:W3:Y:S01]  /*3350*/  MUFU.EX2 R36, R69 ;  /* 0x0000004500247308 */ /* 0x000ee20000000800 */
[----:B------:R-:W-:Y:S02]  /*3360*/  IMAD.SHL.U32 R85, R85, 0x800000, RZ ;  /* 0x0080000055557824 */ /* 0x000fe400078e00ff */
[----:B--2---:R-:W-:-:S05]  /*3370*/  FFMA R67, R74, R39, 1 ;  /* 0x3f8000004a437423 */ /* 0x004fca0000000027 */
[----:B------:R-:W2:Y:S01]  /*3380*/  MUFU.EX2 R73, R73 ;  /* 0x0000004900497308 */ /* 0x000ea20000000800 */
[----:B-1----:R-:W-:Y:S01]  /*3390*/  FFMA R71, R70, R71, 1 ;  /* 0x3f80000046477423 */ /* 0x002fe20000000047 */
[----:B------:R-:W-:-:S06]  /*33a0*/  FFMA R70, R75, R0, 1 ;  /* 0x3f8000004b467423 */ /* 0x000fcc0000000000 */
[----:B------:R1:W4:Y:S08]  /*33b0*/  MUFU.EX2 R77, R78 ;  /* 0x0000004e004d7308 */ /* 0x0003300000000800 */
[----:B------:R-:W4:Y:S01]  /*33c0*/  MUFU.EX2 R35, R60 ;  /* 0x0000003c00237308 */ /* 0x000f220000000800 */
[----:B-1----:R-:W-:Y:S01]  /*33d0*/  FFMA R78, R79, R38, 1 ;  /* 0x3f8000004f4e7423 */ /* 0x002fe20000000026 */
[----:B------:R-:W-:Y:S01]  /*33e0*/  FFMA R79, R80, R3, 1 ;  /* 0x3f800000504f7423 */ /* 0x000fe20000000003 */
[----:B---3--:R-:W-:Y:S01]  /*33f0*/  FFMA R80, R83, R36, 1 ;  /* 0x3f80000053507423 */ /* 0x008fe20000000024 */
[----:B--2---:R-:W-:-:S04]  /*3400*/  FFMA R72, R72, R73, 1 ;  /* 0x3f80000048487423 */ /* 0x004fc80000000049 */
[----:B------:R-:W1:Y:S01]  /*3410*/  MUFU.EX2 R62, R37 ;  /* 0x00000025003e7308 */ /* 0x000e620000000800 */
[----:B----4-:R-:W-:Y:S01]  /*3420*/  FFMA R77, R76, R77, 1 ;  /* 0x3f8000004c4d7423 */ /* 0x010fe2000000004d */
[----:B------:R-:W-:Y:S01]  /*3430*/  FFMA R83, R84, R35, 1 ;  /* 0x3f80000054537423 */ /* 0x000fe20000000023 */
[----:B-1----:R-:W-:Y:S01]  /*3440*/  FFMA R82, R85, R62, 1 ;  /* 0x3f80000055527423 */ /* 0x002fe2000000003e */
[----:B------:R-:W-:Y:S06]  /*3450*/  @P2 BRA `(.L_x_53) ;  /* 0x0000000000142947 */ /* 0x000fec0003800000 */
[----:B------:R-:W-:Y:S01]  /*3460*/  IMAD.MOV.U32 R3, RZ, RZ, R86 ;  /* 0x000000ffff037224 */ /* 0x000fe200078e0056 */
[----:B------:R-:W-:-:S07]  /*3470*/  MOV R76, 0x3490 ;  /* 0x00003490004c7802 */ /* 0x000fce0000000f00 */
[----:B------:R-:W-:Y:S05]  /*3480*/  CALL.REL.NOINC `($__internal_0_$__cuda_sm20_rcp_rn_f32_slowpath) ;  /* 0x0000006c00547944 */ /* 0x000fea0003c00000 */
[----:B------:R-:W-:Y:S01]  /*3490*/  MOV R35, R3 ;  /* 0x0000000300237202 */ /* 0x000fe20000000f00 */
[----:B------:R-:W-:Y:S06]  /*34a0*/  BRA `(.L_x_54) ;  /* 0x0000000000107947 */ /* 0x000fec0003800000 */
.L_x_53:
[----:B------:R-:W1:Y:S02]  /*34b0*/  MUFU.RCP R35, R86 ;  /* 0x0000005600237308 */ /* 0x000e640000001000 */
[----:B-1----:R-:W-:-:S04]  /*34c0*/  FFMA R0, R86, R35, -1 ;  /* 0xbf80000056007423 */ /* 0x002fc80000000023 */
[----:B------:R-:W-:-:S04]  /*34d0*/  FADD.FTZ R0, -R0, -RZ ;  /* 0x800000ff00007221 */ /* 0x000fc80000010100 */
[----:B------:R-:W-:-:S07]  /*34e0*/  FFMA R35, R35, R0, R35 ;  /* 0x0000000023237223 */ /* 0x000fce0000000023 */
.L_x_54:
[----:B------:R-:W-:Y:S05]  /*34f0*/  BSYNC B1 ;  /* 0x0000000000017941 */ /* 0x000fea0003800000 */
.L_x_52:
[----:B------:R-:W-:Y:S01]  /*3500*/  VIADD R0, R87, 0x1800000 ;  /* 0x0180000057007836 */ /* 0x000fe20000000000 */
[----:B------:R-:W-:Y:S04]  /*3510*/  BSSY B1, `(.L_x_55) ;  /* 0x000000d000017945 */ /* 0x000fe80003800000 */
[----:B------:R-:W-:-:S04]  /*3520*/  LOP3.LUT R0, R0, 0x7f800000, RZ, 0xc0, !PT ;  /* 0x7f80000000007812 */ /* 0x000fc800078ec0ff */
[----:B------:R-:W-:-:S13]  /*3530*/  ISETP.GT.U32.AND P2, PT, R0, 0x1ffffff, PT ;  /* 0x01ffffff0000780c */ /* 0x000fda0003f44070 */
[----:B------:R-:W-:Y:S05]  /*3540*/  @P2 BRA `(.L_x_56) ;  /* 0x0000000000142947 */ /* 0x000fea0003800000 */
[----:B------:R-:W-:Y:S01]  /*3550*/  IMAD.MOV.U32 R3, RZ, RZ, R87 ;  /* 0x000000ffff037224 */ /* 0x000fe200078e0057 */
[----:B------:R-:W-:-:S07]  /*3560*/  MOV R76, 0x3580 ;  /* 0x00003580004c7802 */ /* 0x000fce0000000f00 */
[----:B------:R-:W-:Y:S05]  /*3570*/  CALL.REL.NOINC `($__internal_0_$__cuda_sm20_rcp_rn_f32_slowpath) ;  /* 0x0000006c00187944 */ /* 0x000fea0003c00000 */
[----:B------:R-:W-:Y:S01]  /*3580*/  MOV R38, R3 ;  /* 0x0000000300267202 */ /* 0x000fe20000000f00 */
[----:B------:R-:W-:Y:S06]  /*3590*/  BRA `(.L_x_57) ;  /* 0x0000000000107947 */ /* 0x000fec0003800000 */
.L_x_56:
[----:B------:R-:W1:Y:S02]  /*35a0*/  MUFU.RCP R38, R87 ;  /* 0x0000005700267308 */ /* 0x000e640000001000 */
[----:B-1----:R-:W-:-:S04]  /*35b0*/  FFMA R0, R87, R38, -1 ;  /* 0xbf80000057007423 */ /* 0x002fc80000000026 */
[----:B------:R-:W-:-:S04]  /*35c0*/  FADD.FTZ R3, -R0, -RZ ;  /* 0x800000ff00037221 */ /* 0x000fc80000010100 */
[----:B------:R-:W-:-:S07]  /*35d0*/  FFMA R38, R38, R3, R38 ;  /* 0x0000000326267223 */ /* 0x000fce0000000026 */
.L_x_57:
[----:B------:R-:W-:Y:S05]  /*35e0*/  BSYNC B1 ;  /* 0x0000000000017941 */ /* 0x000fea0003800000 */
.L_x_55:
        /* <DEDUP_REMOVED lines=10> */
.L_x_59:
[----:B------:R-:W1:Y:S02]  /*3690*/  MUFU.RCP R39, R64 ;  /* 0x0000004000277308 */ /* 0x000e640000001000 */
[----:B-1----:R-:W-:-:S04]  /*36a0*/  FFMA R0, R64, R39, -1 ;  /* 0xbf80000040007423 */ /* 0x002fc80000000027 */
[----:B------:R-:W-:-:S04]  /*36b0*/  FADD.FTZ R0, -R0, -RZ ;  /* 0x800000ff00007221 */ /* 0x000fc80000010100 */
[----:B------:R-:W-:-:S07]  /*36c0*/  FFMA R39, R39, R0, R39 ;  /* 0x0000000027277223 */ /* 0x000fce0000000027 */
.L_x_60:
[----:B------:R-:W-:Y:S05]  /*36d0*/  BSYNC B1 ;  /* 0x0000000000017941 */ /* 0x000fea0003800000 */
.L_x_58:
        /* <DEDUP_REMOVED lines=10> */
.L_x_62:
[----:B------:R-:W1:Y:S02]  /*3780*/  MUFU.RCP R60, R61 ;  /* 0x0000003d003c7308 */ /* 0x000e640000001000 */
[----:B-1----:R-:W-:-:S04]  /*3790*/  FFMA R0, R61, R60, -1 ;  /* 0xbf8000003d007423 */ /* 0x002fc8000000003c */
[----:B------:R-:W-:-:S04]  /*37a0*/  FADD.FTZ R3, -R0, -RZ ;  /* 0x800000ff00037221 */ /* 0x000fc80000010100 */
[----:B------:R-:W-:-:S07]  /*37b0*/  FFMA R60, R60, R3, R60 ;  /* 0x000000033c3c7223 */ /* 0x000fce000000003c */
.L_x_63:
[----:B------:R-:W-:Y:S05]  /*37c0*/  BSYNC B1 ;  /* 0x0000000000017941 */ /* 0x000fea0003800000 */
.L_x_61:
        /* <DEDUP_REMOVED lines=10> */
.L_x_65:
[----:B------:R-:W1:Y:S02]  /*3870*/  MUFU.RCP R62, R81 ;  /* 0x00000051003e7308 */ /* 0x000e640000001000 */
[----:B-1----:R-:W-:-:S04]  /*3880*/  FFMA R0, R81, R62, -1 ;  /* 0xbf80000051007423 */ /* 0x002fc8000000003e */
[----:B------:R-:W-:-:S04]  /*3890*/  FADD.FTZ R3, -R0, -RZ ;  /* 0x800000ff00037221 */ /* 0x000fc80000010100 */
[----:B------:R-:W-:-:S07]  /*38a0*/  FFMA R62, R62, R3, R62 ;  /* 0x000000033e3e7223 */ /* 0x000fce000000003e */
.L_x_66:
[----:B------:R-:W-:Y:S05]  /*38b0*/  BSYNC B1 ;  /* 0x0000000000017941 */ /* 0x000fea0003800000 */
.L_x_64:
        /* <DEDUP_REMOVED lines=10> */
.L_x_68:
[----:B------:R-:W1:Y:S02]  /*3960*/  MUFU.RCP R59, R68 ;  /* 0x00000044003b7308 */ /* 0x000e640000001000 */
[----:B-1----:R-:W-:-:S04]  /*3970*/  FFMA R0, R68, R59, -1 ;  /* 0xbf80000044007423 */ /* 0x002fc8000000003b */
[----:B------:R-:W-:-:S04]  /*3980*/  FADD.FTZ R0, -R0, -RZ ;  /* 0x800000ff00007221 */ /* 0x000fc80000010100 */
[----:B------:R-:W-:-:S07]  /*3990*/  FFMA R59, R59, R0, R59 ;  /* 0x000000003b3b7223 */ /* 0x000fce000000003b */
.L_x_69:
[----:B------:R-:W-:Y:S05]  /*39a0*/  BSYNC B1 ;  /* 0x0000000000017941 */ /* 0x000fea0003800000 */
.L_x_67:
        /* <DEDUP_REMOVED lines=10> */
.L_x_71:
[----:B------:R-:W1:Y:S02]  /*3a50*/  MUFU.RCP R64, R71 ;  /* 0x0000004700407308 */ /* 0x000e640000001000 */
[----:B-1----:R-:W-:-:S04]  /*3a60*/  FFMA R0, R71, R64, -1 ;  /* 0xbf80000047007423 */ /* 0x002fc80000000040 */
[----:B------:R-:W-:-:S04]  /*3a70*/  FADD.FTZ R3, -R0, -RZ ;  /* 0x800000ff00037221 */ /* 0x000fc80000010100 */
[----:B------:R-:W-:-:S07]  /*3a80*/  FFMA R64, R64, R3, R64 ;  /* 0x0000000340407223 */ /* 0x000fce0000000040 */
.L_x_72:
[----:B------:R-:W-:Y:S05]  /*3a90*/  BSYNC B1 ;  /* 0x0000000000017941 */ /* 0x000fea0003800000 */
.L_x_70:
        /* <DEDUP_REMOVED lines=10> */
.L_x_74:
[----:B------:R-:W1:Y:S02]  /*3b40*/  MUFU.RCP R61, R72 ;  /* 0x00000048003d7308 */ /* 0x000e640000001000 */
[----:B-1----:R-:W-:-:S04]  /*3b50*/  FFMA R0, R72, R61, -1 ;  /* 0xbf80000048007423 */ /* 0x002fc8000000003d */
[----:B------:R-:W-:-:S04]  /*3b60*/  FADD.FTZ R0, -R0, -RZ ;  /* 0x800000ff00007221 */ /* 0x000fc80000010100 */
[----:B------:R-:W-:-:S07]  /*3b70*/  FFMA R61, R61, R0, R61 ;  /* 0x000000003d3d7223 */ /* 0x000fce000000003d */
.L_x_75:
[----:B------:R-:W-:Y:S05]  /*3b80*/  BSYNC B1 ;  /* 0x0000000000017941 */ /* 0x000fea0003800000 */
.L_x_73:
        /* <DEDUP_REMOVED lines=10> */
.L_x_77:
[----:B------:R-:W1:Y:S02]  /*3c30*/  MUFU.RCP R66, R67 ;  /* 0x0000004300427308 */ /* 0x000e640000001000 */
[----:B-1----:R-:W-:-:S04]  /*3c40*/  FFMA R0, R67, R66, -1 ;  /* 0xbf80000043007423 */ /* 0x002fc80000000042 */
[----:B------:R-:W-:-:S04]  /*3c50*/  FADD.FTZ R3, -R0, -RZ ;  /* 0x800000ff00037221 */ /* 0x000fc80000010100 */
[----:B------:R-:W-:-:S07]  /*3c60*/  FFMA R66, R66, R3, R66 ;  /* 0x0000000342427223 */ /* 0x000fce0000000042 */
.L_x_78:
[----:B------:R-:W-:Y:S05]  /*3c70*/  BSYNC B1 ;  /* 0x0000000000017941 */ /* 0x000fea0003800000 */
.L_x_76:
        /* <DEDUP_REMOVED lines=10> */
.L_x_80:
[----:B------:R-:W1:Y:S02]  /*3d20*/  MUFU.RCP R67, R70 ;  /* 0x0000004600437308 */ /* 0x000e640000001000 */
[----:B-1----:R-:W-:-:S04]  /*3d30*/  FFMA R0, R70, R67, -1 ;  /* 0xbf80000046007423 */ /* 0x002fc80000000043 */
[----:B------:R-:W-:-:S04]  /*3d40*/  FADD.FTZ R0, -R0, -RZ ;  /* 0x800000ff00007221 */ /* 0x000fc80000010100 */
[----:B------:R-:W-:-:S07]  /*3d50*/  FFMA R67, R67, R0, R67 ;  /* 0x0000000043437223 */ /* 0x000fce0000000043 */
.L_x_81:
[----:B------:R-:W-:Y:S05]  /*3d60*/  BSYNC B1 ;  /* 0x0000000000017941 */ /* 0x000fea0003800000 */
.L_x_79:
        /* <DEDUP_REMOVED lines=10> */
.L_x_83:
[----:B------:R-:W1:Y:S02]  /*3e10*/  MUFU.RCP R68, R77 ;  /* 0x0000004d00447308 */ /* 0x000e640000001000 */
[----:B-1----:R-:W-:-:S04]  /*3e20*/  FFMA R0, R77, R68, -1 ;  /* 0xbf8000004d007423 */ /* 0x002fc80000000044 */
[----:B------:R-:W-:-:S04]  /*3e30*/  FADD.FTZ R3, -R0, -RZ ;  /* 0x800000ff00037221 */ /* 0x000fc80000010100 */
[----:B------:R-:W-:-:S07]  /*3e40*/  FFMA R68, R68, R3, R68 ;  /* 0x0000000344447223 */ /* 0x000fce0000000044 */
.L_x_84:
[----:B------:R-:W-:Y:S05]  /*3e50*/  BSYNC B1 ;  /* 0x0000000000017941 */ /* 0x000fea0003800000 */
.L_x_82:
        /* <DEDUP_REMOVED lines=10> */
.L_x_86:
[----:B------:R-:W1:Y:S02]  /*3f00*/  MUFU.RCP R69, R78 ;  /* 0x0000004e00457308 */ /* 0x000e640000001000 */
[----:B-1----:R-:W-:-:S04]  /*3f10*/  FFMA R0, R78, R69, -1 ;  /* 0xbf8000004e007423 */ /* 0x002fc80000000045 */
[----:B------:R-:W-:-:S04]  /*3f20*/  FADD.FTZ R0, -R0, -RZ ;  /* 0x800000ff00007221 */ /* 0x000fc80000010100 */
[----:B------:R-:W-:-:S07]  /*3f30*/  FFMA R69, R69, R0, R69 ;  /* 0x0000000045457223 */ /* 0x000fce0000000045 */
.L_x_87:
[----:B------:R-:W-:Y:S05]  /*3f40*/  BSYNC B1 ;  /* 0x0000000000017941 */ /* 0x000fea0003800000 */
.L_x_85:
        /* <DEDUP_REMOVED lines=10> */
.L_x_89:
[----:B------:R-:W1:Y:S02]  /*3ff0*/  MUFU.RCP R70, R79 ;  /* 0x0000004f00467308 */ /* 0x000e640000001000 */
[----:B-1----:R-:W-:-:S04]  /*4000*/  FFMA R0, R79, R70, -1 ;  /* 0xbf8000004f007423 */ /* 0x002fc80000000046 */
[----:B------:R-:W-:-:S04]  /*4010*/  FADD.FTZ R3, -R0, -RZ ;  /* 0x800000ff00037221 */ /* 0x000fc80000010100 */
[----:B------:R-:W-:-:S07]  /*4020*/  FFMA R70, R70, R3, R70 ;  /* 0x0000000346467223 */ /* 0x000fce0000000046 */
.L_x_90:
[----:B------:R-:W-:Y:S05]  /*4030*/  BSYNC B1 ;  /* 0x0000000000017941 */ /* 0x000fea0003800000 */
.L_x_88:
        /* <DEDUP_REMOVED lines=10> */
.L_x_92:
[----:B------:R-:W1:Y:S02]  /*40e0*/  MUFU.RCP R71, R80 ;  /* 0x0000005000477308 */ /* 0x000e640000001000 */
[----:B-1----:R-:W-:-:S04]  /*40f0*/  FFMA R0, R80, R71, -1 ;  /* 0xbf80000050007423 */ /* 0x002fc80000000047 */
[----:B------:R-:W-:-:S04]  /*4100*/  FADD.FTZ R0, -R0, -RZ ;  /* 0x800000ff00007221 */ /* 0x000fc80000010100 */
[----:B------:R-:W-:-:S07]  /*4110*/  FFMA R71, R71, R0, R71 ;  /* 0x0000000047477223 */ /* 0x000fce0000000047 */
.L_x_93:
[----:B------:R-:W-:Y:S05]  /*4120*/  BSYNC B1 ;  /* 0x0000000000017941 */ /* 0x000fea0003800000 */
.L_x_91:
        /* <DEDUP_REMOVED lines=10> */
.L_x_95:
[----:B------:R-:W1:Y:S02]  /*41d0*/  MUFU.RCP R72, R83 ;  /* 0x0000005300487308 */ /* 0x000e640000001000 */
[----:B-1----:R-:W-:-:S04]  /*41e0*/  FFMA R0, R83, R72, -1 ;  /* 0xbf80000053007423 */ /* 0x002fc80000000048 */
[----:B------:R-:W-:-:S04]  /*41f0*/  FADD.FTZ R3, -R0, -RZ ;  /* 0x800000ff00037221 */ /* 0x000fc80000010100 */
[----:B------:R-:W-:-:S07]  /*4200*/  FFMA R72, R72, R3, R72 ;  /* 0x0000000348487223 */ /* 0x000fce0000000048 */
.L_x_96:
[----:B------:R-:W-:Y:S05]  /*4210*/  BSYNC B1 ;  /* 0x0000000000017941 */ /* 0x000fea0003800000 */
.L_x_94:
        /* <DEDUP_REMOVED lines=8> */
[----:B------:R-:W-:Y:S05]  /*42a0*/  BRA `(.L_x_99) ;  /* 0x0000000000107947 */ /* 0x000fea0003800000 */
.L_x_98:
[----:B------:R-:W1:Y:S02]  /*42b0*/  MUFU.RCP R3, R82 ;  /* 0x0000005200037308 */ /* 0x000e640000001000 */
[----:B-1----:R-:W-:-:S04]  /*42c0*/  FFMA R0, R82, R3, -1 ;  /* 0xbf80000052007423 */ /* 0x002fc80000000003 */
[----:B------:R-:W-:-:S04]  /*42d0*/  FADD.FTZ R0, -R0, -RZ ;  /* 0x800000ff00007221 */ /* 0x000fc80000010100 */
[----:B------:R-:W-:-:S07]  /*42e0*/  FFMA R3, R3, R0, R3 ;  /* 0x0000000003037223 */ /* 0x000fce0000000003 */
.L_x_99:
[----:B------:R-:W-:Y:S05]  /*42f0*/  BSYNC B1 ;  /* 0x0000000000017941 */ /* 0x000fea0003800000 */
.L_x_97:
[----:B------:R-:W-:Y:S01]  /*4300*/  FMUL R38, R15, R38 ;  /* 0x000000260f267220 */ /* 0x000fe20000400000 */
[C---:B------:R-:W-:Y:S01]  /*4310*/  SHF.L.U32 R15, R18.reuse, 0x5, RZ ;  /* 0x00000005120f7819 */ /* 0x040fe200000006ff */
[----:B------:R-:W-:Y:S02]  /*4320*/  IMAD.SHL.U32 R0, R18, 0x10, RZ ;  /* 0x0000001012007824 */ /* 0x000fe400078e00ff */
[----:B------:R-:W-:Y:S01]  /*4330*/  FMUL R35, R14, R35 ;  /* 0x000000230e237220 */ /* 0x000fe20000400000 */
[----:B------:R-:W-:Y:S01]  /*4340*/  FMUL R60, R21, R60 ;  /* 0x0000003c153c7220 */ /* 0x000fe20000400000 */
[----:B------:R-:W-:Y:S01]  /*4350*/  SHF.R.U32.HI R21, RZ, 0x1, R18 ;  /* 0x00000001ff157819 */ /* 0x000fe20000011612 */
[----:B------:R-:W-:Y:S01]  /*4360*/  FMUL R39, R20, R39 ;  /* 0x0000002714277220 */ /* 0x000fe20000400000 */
[----:B------:R-:W-:Y:S01]  /*4370*/  LOP3.LUT R14, R15, 0xc0, RZ, 0xc0, !PT ;  /* 0x000000c00f0e7812 */ /* 0x000fe200078ec0ff */
[----:B------:R-:W-:Y:S01]  /*4380*/  FMUL R62, R23, R62 ;  /* 0x0000003e173e7220 */ /* 0x000fe20000400000 */
[----:B------:R-:W-:Y:S01]  /*4390*/  LOP3.LUT R0, R0, 0xe00, RZ, 0xc0, !PT ;  /* 0x00000e0000007812 */ /* 0x000fe200078ec0ff */
[----:B------:R-:W-:Y:S01]  /*43a0*/  FMUL R59, R24, R59 ;  /* 0x0000003b183b7220 */ /* 0x000fe20000400000 */
[----:B------:R-:W-:Y:S01]  /*43b0*/  LOP3.LUT R14, R14, 0x8, R21, 0xf8, !PT ;  /* 0x000000080e0e7812 */ /* 0x000fe200078ef815 */
[----:B------:R-:W-:Y:S01]  /*43c0*/  IMAD.SHL.U32 R21, R18, 0x4, RZ ;  /* 0x0000000412157824 */ /* 0x000fe200078e00ff */
[--C-:B------:R-:W-:Y:S01]  /*43d0*/  LOP3.LUT R0, R0, 0x20, R15.reuse, 0xf8, !PT ;  /* 0x0000002000007812 */ /* 0x100fe200078ef80f */
[----:B------:R-:W-:Y:S01]  /*43e0*/  FMUL R64, R25, R64 ;  /* 0x0000004019407220 */ /* 0x000fe20000400000 */
[----:B------:R-:W-:Y:S01]  /*43f0*/  LOP3.LUT P2, RZ, R18, 0x4, RZ, 0xc0, !PT ;  /* 0x0000000412ff7812 */ /* 0x000fe2000784c0ff */
[----:B------:R-:W-:Y:S01]  /*4400*/  FMUL R61, R26, R61 ;  /* 0x0000003d1a3d7220 */ /* 0x000fe20000400000 */
[----:B------:R-:W-:Y:S01]  /*4410*/  LOP3.LUT R0, R0, 0x100, R15, 0xf8, !PT ;  /* 0x0000010000007812 */ /* 0x000fe200078ef80f */
[----:B------:R-:W-:Y:S01]  /*4420*/  IMAD.MOV.U32 R15, RZ, RZ, 0x20 ;  /* 0x00000020ff0f7424 */ /* 0x000fe200078e00ff */
[----:B------:R-:W-:Y:S01]  /*4430*/  LOP3.LUT R21, R14, 0x18, R21, 0x78, !PT ;  /* 0x000000180e157812 */ /* 0x000fe200078e7815 */
[----:B------:R-:W-:Y:S01]  /*4440*/  FMUL R66, R27, R66 ;  /* 0x000000421b427220 */ /* 0x000fe20000400000 */
[----:B------:R-:W-:Y:S01]  /*4450*/  FMUL R67, R28, R67 ;  /* 0x000000431c437220 */ /* 0x000fe20000400000 */
[----:B------:R-:W-:Y:S01]  /*4460*/  FMUL R68, R29, R68 ;  /* 0x000000441d447220 */ /* 0x000fe20000400000 */
[----:B------:R-:W-:Y:S01]  /*4470*/  LOP3.LUT R14, R0, R21, RZ, 0xfc, !PT ;  /* 0x00000015000e7212 */ /* 0x000fe200078efcff */
[----:B------:R-:W-:Y:S01]  /*4480*/  FMUL R69, R30, R69 ;  /* 0x000000451e457220 */ /* 0x000fe20000400000 */
[----:B------:R-:W-:Y:S01]  /*4490*/  MOV R21, UR48 ;  /* 0x0000003000157c02 */ /* 0x000fe20008000f00 */
[----:B------:R-:W-:Y:S01]  /*44a0*/  FMUL R70, R31, R70 ;  /* 0x000000461f467220 */ /* 0x000fe20000400000 */
[----:B------:R-:W-:Y:S01]  /*44b0*/  FMUL R71, R32, R71 ;  /* 0x0000004720477220 */ /* 0x000fe20000400000 */
[----:B------:R-:W-:Y:S01]  /*44c0*/  FMUL R72, R33, R72 ;  /* 0x0000004821487220 */ /* 0x000fe20000400000 */
[----:B------:R-:W-:Y:S01]  /*44d0*/  FMUL R3, R34, R3 ;  /* 0x0000000322037220 */ /* 0x000fe20000400000 */
[----:B------:R-:W-:Y:S01]  /*44e0*/  IMAD R0, R21, 0x1000, R14 ;  /* 0x0000100015007824 */ /* 0x000fe200078e020e */
[----:B------:R-:W-:Y:S01]  /*44f0*/  SEL R15, R15, 0xffffffe0, !P2 ;  /* 0xffffffe00f0f7807 */ /* 0x000fe20005000000 */
[----:B------:R-:W-:Y:S05]  /*4500*/  WARPSYNC.ALL ;  /* 0x0000000000007948 */ /* 0x000fea0003800000 */
[----:B------:R-:W-:Y:S01]  /*4510*/  LEA R20, R0, UR52, 0x1 ;  /* 0x0000003400147c11 */ /* 0x000fe2000f8e08ff */
[----:B------:R-:W-:Y:S01]  /*4520*/  BSSY B0, `(.L_x_100) ;  /* 0x000001a000007945 */ /* 0x000fe20003800000 */
[----:B------:R-:W-:-:S02]  /*4530*/  F2FP.F16.F32.PACK_AB R24, R38, R35 ;  /* 0x000000232618723e */ /* 0x000fc400000000ff */
[----:B------:R-:W-:Y:S02]  /*4540*/  F2FP.F16.F32.PACK_AB R25, R60, R39 ;  /* 0x000000273c19723e */ /* 0x000fe400000000ff */
[----:B------:R-:W-:Y:S02]  /*4550*/  F2FP.F16.F32.PACK_AB R26, R59, R62 ;  /* 0x0000003e3b1a723e */ /* 0x000fe400000000ff */
[----:B------:R-:W-:Y:S02]  /*4560*/  F2FP.F16.F32.PACK_AB R27, R61, R64 ;  /* 0x000000403d1b723e */ /* 0x000fe400000000ff */
[----:B------:R-:W-:Y:S02]  /*4570*/  F2FP.F16.F32.PACK_AB R28, R67, R66 ;  /* 0x00000042431c723e */ /* 0x000fe400000000ff */
[----:B------:R-:W-:Y:S01]  /*4580*/  F2FP.F16.F32.PACK_AB R29, R69, R68 ;  /* 0x00000044451d723e */ /* 0x000fe200000000ff */
[----:B------:R1:W-:Y:S01]  /*4590*/  STSM.16.M88.4 [R20+0x200], R24 ;  /* 0x0002001814007844 */ /* 0x0003e20000000200 */
[----:B------:R-:W-:-:S02]  /*45a0*/  F2FP.F16.F32.PACK_AB R30, R71, R70 ;  /* 0x00000046471e723e */ /* 0x000fc400000000ff */
[----:B------:R-:W-:Y:S02]  /*45b0*/  F2FP.F16.F32.PACK_AB R31, R3, R72 ;  /* 0x00000048031f723e */ /* 0x000fe400000000ff */
[----:B------:R-:W-:-:S05]  /*45c0*/  IADD3 R0, R15, 0x200, R20 ;  /* 0x000002000f007810 */ /* 0x000fca0007ffe014 */
[----:B------:R1:W-:Y:S01]  /*45d0*/  STSM.16.M88.4 [R0], R28 ;  /* 0x0000001c00007844 */ /* 0x0003e20000000200 */
[----:B------:R-:W-:Y:S01]  /*45e0*/  @!PT LDS RZ, [RZ] ;  /* 0x00000000fffff984 */ /* 0x000fe20000000800 */
[----:B------:R-:W-:Y:S01]  /*45f0*/  @!PT LDS RZ, [RZ] ;  /* 0x00000000fffff984 */ /* 0x000fe20000000800 */
[----:B------:R-:W-:Y:S01]  /*4600*/  @!PT LDS RZ, [RZ] ;  /* 0x00000000fffff984 */ /* 0x000fe20000000800 */
[----:B------:R-:W-:Y:S01]  /*4610*/  @!PT LDS RZ, [RZ] ;  /* 0x00000000fffff984 */ /* 0x000fe20000000800 */
[----:B------:R2:W-:Y:S06]  /*4620*/  MEMBAR.ALL.CTA ;  /* 0x0000000000007992 */ /* 0x0005ec0000008000 */
[----:B--2---:R-:W2:Y:S02]  /*4630*/  FENCE.VIEW.ASYNC.S ;  /* 0x00000000000073c6 */ /* 0x004ea40000000000 */
[----:B--2---:R-:W-:Y:S06]  /*4640*/  BAR.SYNC.DEFER_BLOCKING 0x1, 0x100 ;  /* 0x0044000000007b1d */ /* 0x004fec0000010000 */
[----:B------:R-:W-:Y:S05]  /*4650*/  @P5 BRA `(.L_x_101) ;  /* 0x0000000000185947 */ /* 0x000fea0003800000 */
[----:B------:R-:W-:Y:S02]  /*4660*/  ULEA UR44, UR48, UR52, 0xd ;  /* 0x00000034302c7291 */ /* 0x000fe4000f8e683f */
[----:B------:R-:W-:Y:S02]  /*4670*/  UIADD3 UR4, UP0, UR56, 0x4f0, URZ ;  /* 0x000004f038047890 */ /* 0x000fe4000ff1e03f */
[----:B------:R-:W-:Y:S02]  /*4680*/  UIADD3 UR44, UR44, 0x200, URZ ;  /* 0x000002002c2c7890 */ /* 0x000fe4000fffe03f */
[----:B------:R-:W-:-:S09]  /*4690*/  UIADD3.X UR5, URZ, UR57, URZ, UP0, !UPT ;  /* 0x000000393f057290 */ /* 0x000fd200087fe43f */
[----:B------:R2:W-:Y:S02]  /*46a0*/  UTMASTG.3D [UR44], [UR4] ;  /* 0x0000002c040073b5 */ /* 0x0005e40008010000 */
[----:B--2---:R0:W-:Y:S02]  /*46b0*/  UTMACMDFLUSH ;  /* 0x00000000000079b7 */ /* 0x0041e40000000000 */
.L_x_101:
[----:B------:R-:W-:Y:S05]  /*46c0*/  BSYNC B0 ;  /* 0x0000000000007941 */ /* 0x000fea0003800000 */
.L_x_100:
[----:B------:R-:W-:Y:S01]  /*46d0*/  UIADD3 UR4, UR48, 0x1, URZ ;  /* 0x0000000130047890 */ /* 0x000fe2000fffe03f */
[----:B------:R-:W-:Y:S01]  /*46e0*/  BSSY B0, `(.L_x_102) ;  /* 0x0000008000007945 */ /* 0x000fe20003800000 */
[----:B------:R-:W-:Y:S02]  /*46f0*/  UIADD3 UR8, UR50, UR43, URZ ;  /* 0x0000002b32087290 */ /* 0x000fe4000fffe03f */
[----:B------:R-:W-:-:S04]  /*4700*/  UISETP.NE.AND UP0, UPT, UR4, 0x3, UPT ;  /* 0x000000030400788c */ /* 0x000fc8000bf05270 */
[----:B------:R-:W-:Y:S02]  /*4710*/  USEL UR9, URZ, 0x1, UP0 ;  /* 0x000000013f097887 */ /* 0x000fe40008000000 */
[----:B------:R-:W-:Y:S02]  /*4720*/  USEL UR10, UR4, URZ, UP0 ;  /* 0x0000003f040a7287 */ /* 0x000fe40008000000 */
[----:B------:R-:W-:Y:S01]  /*4730*/  ULOP3.LUT UR9, UR49, UR9, URZ, 0x3c, !UPT ;  /* 0x0000000931097292 */ /* 0x000fe2000f8e3c3f */
[----:B------:R-:W-:Y:S11]  /*4740*/  @P5 BRA `(.L_x_103) ;  /* 0x0000000000045947 */ /* 0x000ff60003800000 */
[----:B------:R-:W-:-:S04]  /*4750*/  DEPBAR.LE SB0, 0x1 ;  /* 0x000080400000791a */ /* 0x000fc80000000000 */
.L_x_103:
[----:B------:R-:W-:Y:S05]  /*4760*/  BSYNC B0 ;  /* 0x0000000000007941 */ /* 0x000fea0003800000 */
.L_x_102:
[----:B------:R-:W-:Y:S01]  /*4770*/  BAR.SYNC.DEFER_BLOCKING 0x1, 0x100 ;  /* 0x0044000000007b1d */ /* 0x000fe20000010000 */
[----:B------:R-:W-:-:S13]  /*4780*/  ISETP.NE.AND P3, PT, RZ, UR39, PT ;  /* 0x00000027ff007c0c */ /* 0x000fda000bf65270 */
[----:B------:R-:W-:Y:S05]  /*4790*/  @!P3 BRA `(.L_x_104) ;  /* 0x000000000034b947 */ /* 0x000fea0003800000 */
[----:B------:R-:W-:Y:S04]  /*47a0*/  BSSY B0, `(.L_x_105) ;  /* 0x0000009000007945 */ /* 0x000fe80003800000 */
[----:B------:R-:W-:Y:S05]  /*47b0*/  @P0 BRA `(.L_x_106) ;  /* 0x00000000001c0947 */ /* 0x000fea0003800000 */
[----:B------:R-:W-:-:S13]  /*47c0*/  ISETP.NE.AND P3, PT, R65, 0x3, PT ;  /* 0x000000034100780c */ /* 0x000fda0003f65270 */
[----:B------:R-:W-:Y:S05]  /*47d0*/  @!P3 BRA `(.L_x_107) ;  /* 0x000000000004b947 */ /* 0x000fea0003800000 */
[----:B------:R-:W-:Y:S01]  /*47e0*/  BPT.TRAP 0x1 ;  /* 0x000000040000795c */ /* 0x000fe20000300000 */
.L_x_107:
[----:B------:R-:W-:-:S04]  /*47f0*/  ULEA UR4, UR38, UR52, 0x3 ;  /* 0x0000003426047291 */ /* 0x000fc8000f8e183f */
[----:B------:R-:W-:-:S04]  /*4800*/  UIADD3 UR4, UR4, 0x98, URZ ;  /* 0x0000009804047890 */ /* 0x000fc8000fffe03f */
[----:B------:R-:W-:-:S09]  /*4810*/  UPRMT UR4, UR51, 0x654, UR4 ;  /* 0x0000065433047896 */ /* 0x000fd20008000004 */
[----:B------:R-:W-:Y:S03]  /*4820*/  SYNCS.ARRIVE.TRANS64.RED.A1T0 RZ, [UR4], RZ ;  /* 0x000000ffffff79a7 */ /* 0x000fe60008100404 */
.L_x_106:
[----:B------:R-:W-:Y:S05]  /*4830*/  BSYNC B0 ;  /* 0x0000000000007941 */ /* 0x000fea0003800000 */
.L_x_105:
[----:B------:R-:W-:-:S04]  /*4840*/  UIADD3 UR38, UR38, 0x1, URZ ;  /* 0x0000000126267890 */ /* 0x000fc8000fffe03f */
[----:B------:R-:W-:-:S04]  /*4850*/  UISETP.NE.AND UP0, UPT, UR38, 0x3, UPT ;  /* 0x000000032600788c */ /* 0x000fc8000bf05270 */
[----:B------:R-:W-:-:S12]  /*4860*/  USEL UR38, UR38, URZ, UP0 ;  /* 0x0000003f26267287 */ /* 0x000fd80008000000 */
.L_x_104:
[----:B------:R-:W-:Y:S01]  /*4870*/  USHF.R.U32.HI UR4, URZ, 0x3, UR8 ;  /* 0x000000033f047899 */ /* 0x000fe20008011608 */
[----:B------:R-:W-:Y:S01]  /*4880*/  BSSY B0, `(.L_x_108) ;  /* 0x000001d000007945 */ /* 0x000fe20003800000 */
[----:B------:R-:W-:Y:S02]  /*4890*/  UISETP.GT.U32.AND UP0, UPT, UR8, 0x7, UPT ;  /* 0x000000070800788c */ /* 0x000fe4000bf04070 */
[----:B------:R-:W-:Y:S02]  /*48a0*/  ULOP3.LUT UR4, UR4, 0x1, URZ, 0xc0, !UPT ;  /* 0x0000000104047892 */ /* 0x000fe4000f8ec03f */
[----:B------:R-:W-:Y:S02]  /*48b0*/  UISETP.LT.U32.AND UP1, UPT, UR50, 0x8, UP0 ;  /* 0x000000083200788c */ /* 0x000fe40008721070 */
[----:B------:R-:W-:Y:S02]  /*48c0*/  UISETP.NE.U32.AND UP2, UPT, UR4, 0x1, UPT ;  /* 0x000000010400788c */ /* 0x000fe4000bf45070 */
[----:B------:R-:W-:-:S02]  /*48d0*/  USEL UR5, URZ, 0x1, !UP1 ;  /* 0x000000013f057887 */ /* 0x000fc4000c800000 */
[----:B------:R-:W-:-:S04]  /*48e0*/  UISETP.GT.U32.AND UP0, UPT, UR50, 0x7, !UP2 ;  /* 0x000000073200788c */ /* 0x000fc8000d704070 */
[----:B------:R-:W-:-:S04]  /*48f0*/  USEL UR4, URZ, 0x1, !UP0 ;  /* 0x000000013f047887 */ /* 0x000fc8000c000000 */
[----:B------:R-:W-:Y:S01]  /*4900*/  ULOP3.LUT UR40, UR4, UR40, UR5, 0x96, !UPT ;  /* 0x0000002804287292 */ /* 0x000fe2000f8e9605 */
[----:B------:R-:W-:Y:S11]  /*4910*/  @P0 BRA `(.L_x_109) ;  /* 0x00000000004c0947 */ /* 0x000ff60003800000 */
[----:B------:R-:W-:-:S13]  /*4920*/  ISETP.NE.AND P3, PT, R65, 0x3, PT ;  /* 0x000000034100780c */ /* 0x000fda0003f65270 */
[----:B------:R-:W-:Y:S05]  /*4930*/  @!P3 BRA `(.L_x_110) ;  /* 0x000000000004b947 */ /* 0x000fea0003800000 */
[----:B------:R-:W-:Y:S01]  /*4940*/  BPT.TRAP 0x1 ;  /* 0x000000040000795c */ /* 0x000fe20000300000 */
.L_x_110:
[----:B------:R-:W-:Y:S01]  /*4950*/  SHF.L.U32 R12, R12, 0x1f, RZ ;  /* 0x0000001f0c0c7819 */ /* 0x000fe200000006ff */
[----:B------:R-:W-:Y:S01]  /*4960*/  BSSY B1, `(.L_x_111) ;  /* 0x000000b000017945 */ /* 0x000fe20003800000 */
[C---:B------:R-:W-:Y:S02]  /*4970*/  LEA R21, R13.reuse, UR52, 0x3 ;  /* 0x000000340d157c11 */ /* 0x040fe4000f8e18ff */
[----:B------:R-:W-:Y:S02]  /*4980*/  @!P1 LEA R13, R13, R14, 0xc ;  /* 0x0000000e0d0d9211 */ /* 0x000fe400078e60ff */
[----:B------:R-:W2:Y:S01]  /*4990*/  SYNCS.PHASECHK.TRANS64.TRYWAIT P3, [R21+URZ+0x80], R12 ;  /* 0x0000800c150075a7 */ /* 0x000ea2000806017f */
[----:B------:R-:W-:Y:S02]  /*49a0*/  PLOP3.LUT P4, PT, PT, PT, PT, 0x8, 0x0 ;  /* 0x000000000000781c */ /* 0x000fe40003f8e170 */
[----:B------:R-:W-:Y:S02]  /*49b0*/  @!P1 PLOP3.LUT P4, PT, P2, PT, PT, 0x80, 0x0 ;  /* 0x000000000000981c */ /* 0x000fe4000178f070 */
[----:B------:R-:W-:-:S05]  /*49c0*/  @!P1 LEA R13, R13, UR52, 0x1 ;  /* 0x000000340d0d9c11 */ /* 0x000fca000f8e08ff */
[C---:B-1----:R-:W-:Y:S02]  /*49d0*/  @!P1 VIADD R0, R13.reuse, 0x200 ;  /* 0x000002000d009836 */ /* 0x042fe40000000000 */
[----:B------:R-:W-:-:S04]  /*49e0*/  @!P1 VIADD R3, R13, 0x220 ;  /* 0x000002200d039836 */ /* 0x000fc80000000000 */
[----:B------:R-:W-:Y:S01]  /*49f0*/  @P4 IADD3 R3, R0, -0x20, RZ ;  /* 0xffffffe000034810 */ /* 0x000fe20007ffe0ff */
[----:B--2---:R-:W-:Y:S06]  /*4a00*/  @!P3 BRA `(.L_x_112) ;  /* 0x000000500090b947 */ /* 0x004fec0003800000 */
.L_x_234:
[----:B------:R-:W-:Y:S05]  /*4a10*/  BSYNC B1 ;  /* 0x0000000000017941 */ /* 0x000fea0003800000 */
.L_x_111:
[----:B------:R-:W-:Y:S05]  /*4a20*/  @!P1 WARPSYNC.ALL ;  /* 0x0000000000009948 */ /* 0x000fea0003800000 */
[----:B------:R2:W3:Y:S04]  /*4a30*/  @!P1 LDSM.16.M88.4 R8, [R13+0x200] ;  /* 0x000200000d08983b */ /* 0x0004e80000000200 */
[----:B------:R2:W4:Y:S02]  /*4a40*/  @!P1 LDSM.16.M88.4 R4, [R3] ;  /* 0x000000000304983b */ /* 0x0005240000000200 */
.L_x_109:
[----:B------:R-:W-:Y:S05]  /*4a50*/  BSYNC B0 ;  /* 0x0000000000007941 */ /* 0x000fea0003800000 */
.L_x_108:
[--C-:B-1-3--:R-:W-:Y:S02]  /*4a60*/  HADD2.F32 R0, -RZ, R8.reuse.H0_H0 ;  /* 0x20000008ff007230 */ /* 0x10afe40000004100 */
[C---:B------:R-:W-:Y:S01]  /*4a70*/  FMUL R40, R58.reuse, R40 ;  /* 0x000000283a287220 */ /* 0x040fe20000400000 */
[----:B------:R-:W-:Y:S02]  /*4a80*/  HADD2.F32 R12, -RZ, R8.H1_H1 ;  /* 0x30000008ff0c7230 */ /* 0x000fe40000004100 */
[C---:B------:R-:W-:Y:S01]  /*4a90*/  FMUL R41, R58.reuse, R41 ;  /* 0x000000293a297220 */ /* 0x040fe20000400000 */
[----:B------:R-:W-:Y:S02]  /*4aa0*/  IMAD.MOV.U32 R59, RZ, RZ, 0x3bbb989d ;  /* 0x3bbb989dff3b7424 */ /* 0x000fe400078e00ff */
[----:B------:R-:W-:Y:S01]  /*4ab0*/  FFMA R8, R57, R0, R40 ;  /* 0x0000000039087223 */ /* 0x000fe20000000028 */
[--C-:B------:R-:W-:Y:S02]  /*4ac0*/  HADD2.F32 R20, -RZ, R9.reuse.H0_H0 ;  /* 0x20000009ff147230 */ /* 0x100fe40000004100 */
[----:B--2---:R-:W-:Y:S01]  /*4ad0*/  FMUL R3, R58, R44 ;  /* 0x0000002c3a037220 */ /* 0x004fe20000400000 */
[----:B------:R-:W-:-:S02]  /*4ae0*/  HADD2.F32 R24, -RZ, R9.H1_H1 ;  /* 0x30000009ff187230 */ /* 0x000fc40000004100 */
[----:B------:R-:W-:Y:S01]  /*4af0*/  FFMA R9, R57, R12, R41 ;  /* 0x0000000c39097223 */ /* 0x000fe20000000029 */
[----:B------:R-:W-:Y:S02]  /*4b00*/  IMAD.MOV.U32 R61, RZ, RZ, 0x437c0000 ;  /* 0x437c0000ff3d7424 */ /* 0x000fe400078e00ff */
[----:B------:R-:W-:Y:S01]  /*4b10*/  FFMA.SAT R12, -R8, R59, 0.5 ;  /* 0x3f000000080c7423 */ /* 0x000fe2000000213b */
[--C-:B------:R-:W-:Y:S02]  /*4b20*/  HADD2.F32 R26, -RZ, R10.reuse.H0_H0 ;  /* 0x2000000aff1a7230 */ /* 0x100fe40000004100 */
[C---:B------:R-:W-:Y:S01]  /*4b30*/  FMUL R0, R58.reuse, R45 ;  /* 0x0000002d3a007220 */ /* 0x040fe20000400000 */
[----:B------:R-:W-:Y:S02]  /*4b40*/  HADD2.F32 R28, -RZ, R10.H1_H1 ;  /* 0x3000000aff1c7230 */ /* 0x000fe40000004100 */
[----:B------:R-:W-:Y:S01]  /*4b50*/  FMUL R10, R58, R42 ;  /* 0x0000002a3a0a7220 */ /* 0x000fe20000400000 */
[----:B------:R-:W-:Y:S01]  /*4b60*/  FFMA.RM R27, R12, R61, 12582913 ;  /* 0x4b4000010c1b7423 */ /* 0x000fe2000000403d */
[----:B------:R-:W-:Y:S01]  /*4b70*/  FFMA.SAT R12, -R9, R59, 0.5 ;  /* 0x3f000000090c7423 */ /* 0x000fe2000000213b */
[----:B------:R-:W-:-:S02]  /*4b80*/  HADD2.F32 R30, -RZ, R11.H0_H0 ;  /* 0x2000000bff1e7230 */ /* 0x000fc40000004100 */
[----:B------:R-:W-:Y:S01]  /*4b90*/  FFMA R10, R57, R20, R10 ;  /* 0x00000014390a7223 */ /* 0x000fe2000000000a */
[----:B------:R-:W-:Y:S01]  /*4ba0*/  FADD R13, R27, -12583039 ;  /* 0xcb40007f1b0d7421 */ /* 0x000fe20000000000 */
[----:B------:R-:W-:Y:S02]  /*4bb0*/  HADD2.F32 R32, -RZ, R11.H1_H1 ;  /* 0x3000000bff207230 */ /* 0x000fe40000004100 */
[----:B------:R-:W-:Y:S01]  /*4bc0*/  FMUL R11, R58, R43 ;  /* 0x0000002b3a0b7220 */ /* 0x000fe20000400000 */
[----:B------:R-:W-:Y:S01]  /*4bd0*/  FFMA.RM R29, R12, R61, 12582913 ;  /* 0x4b4000010c1d7423 */ /* 0x000fe2000000403d */
[----:B------:R-:W-:Y:S01]  /*4be0*/  FFMA R13, -R8, 1.4426950216293334961, -R13 ;  /* 0x3fb8aa3b080d7823 */ /* 0x000fe2000000090d */
[----:B------:R-:W-:Y:S01]  /*4bf0*/  FFMA.SAT R21, -R10, R59, 0.5 ;  /* 0x3f0000000a157423 */ /* 0x000fe2000000213b */
[C---:B------:R-:W-:Y:S01]  /*4c00*/  FFMA R11, R57.reuse, R24, R11 ;  /* 0x00000018390b7223 */ /* 0x040fe2000000000b */
[----:B------:R-:W-:Y:S01]  /*4c10*/  FFMA R12, R57, R26, R3 ;  /* 0x0000001a390c7223 */ /* 0x000fe20000000003 */
[----:B------:R-:W-:Y:S01]  /*4c20*/  FADD R20, R29, -12583039 ;  /* 0xcb40007f1d147421 */ /* 0x000fe20000000000 */
[----:B------:R-:W-:Y:S01]  /*4c30*/  FFMA R3, -R8, 1.925963033500011079e-08, R13 ;  /* 0x32a5706008037823 */ /* 0x000fe2000000010d */
[----:B------:R-:W-:Y:S01]  /*4c40*/  FFMA.RM R31, R21, R61, 12582913 ;  /* 0x4b400001151f7423 */ /* 0x000fe2000000403d */
[----:B------:R-:W-:Y:S01]  /*4c50*/  FFMA R13, R57, R28, R0 ;  /* 0x0000001c390d7223 */ /* 0x000fe20000000000 */
[----:B------:R-:W-:Y:S01]  /*4c60*/  FFMA R0, -R9, 1.4426950216293334961, -R20 ;  /* 0x3fb8aa3b09007823 */ /* 0x000fe20000000914 */
[-C--:B------:R-:W-:Y:S01]  /*4c70*/  FFMA.SAT R23, -R11, R59.reuse, 0.5 ;  /* 0x3f0000000b177423 */ /* 0x080fe2000000213b */
[----:B------:R-:W-:Y:S01]  /*4c80*/  FADD R21, R31, -12583039 ;  /* 0xcb40007f1f157421 */ /* 0x000fe20000000000 */
[-C--:B------:R-:W-:Y:S01]  /*4c90*/  FFMA.SAT R28, -R13, R59.reuse, 0.5 ;  /* 0x3f0000000d1c7423 */ /* 0x080fe2000000213b */
[----:B------:R-:W-:Y:S01]  /*4ca0*/  FFMA.SAT R25, -R12, R59, 0.5 ;  /* 0x3f0000000c197423 */ /* 0x000fe2000000213b */
[----:B------:R-:W-:Y:S01]  /*4cb0*/  FMUL R46, R58, R46 ;  /* 0x0000002e3a2e7220 */ /* 0x000fe20000400000 */
[----:B------:R-:W-:Y:S01]  /*4cc0*/  FFMA R24, -R9, 1.925963033500011079e-08, R0 ;  /* 0x32a5706009187823 */ /* 0x000fe20000000100 */
[----:B------:R-:W-:Y:S01]  /*4cd0*/  FFMA.RM R33, R23, R61, 12582913 ;  /* 0x4b40000117217423 */ /* 0x000fe2000000403d */
[----:B----4-:R-:W-:-:S02]  /*4ce0*/  HADD2.F32 R0, -RZ, R4.H0_H0 ;  /* 0x20000004ff007230 */ /* 0x010fc40000004100 */
[----:B------:R-:W-:Y:S01]  /*4cf0*/  FFMA R23, -R10, 1.4426950216293334961, -R21 ;  /* 0x3fb8aa3b0a177823 */ /* 0x000fe20000000915 */
[----:B------:R-:W-:Y:S01]  /*4d00*/  FMUL R48, R58, R48 ;  /* 0x000000303a307220 */ /* 0x000fe20000400000 */
[-C--:B------:R-:W-:Y:S01]  /*4d10*/  FFMA.RM R39, R28, R61.reuse, 12582913 ;  /* 0x4b4000011c277423 */ /* 0x080fe2000000403d */
[----:B------:R-:W-:Y:S01]  /*4d20*/  FFMA.RM R35, R25, R61, 12582913 ;  /* 0x4b40000119237423 */ /* 0x000fe2000000403d */
[----:B------:R1:W2:Y:S01]  /*4d30*/  MUFU.EX2 R44, R3 ;  /* 0x00000003002c7308 */ /* 0x0002a20000000800 */
[----:B------:R-:W-:Y:S01]  /*4d40*/  FFMA R20, R57, R30, R46 ;  /* 0x0000001e39147223 */ /* 0x000fe2000000002e */
[----:B------:R-:W-:Y:S01]  /*4d50*/  FADD R26, R33, -12583039 ;  /* 0xcb40007f211a7421 */ /* 0x000fe20000000000 */
[----:B------:R-:W-:Y:S01]  /*4d60*/  FMUL R34, R58, R47 ;  /* 0x0000002f3a227220 */ /* 0x000fe20000400000 */
[----:B------:R-:W-:Y:S01]  /*4d70*/  FADD R28, R39, -12583039 ;  /* 0xcb40007f271c7421 */ /* 0x000fe20000000000 */
[----:B------:R-:W-:Y:S01]  /*4d80*/  FADD R37, R35, -12583039 ;  /* 0xcb40007f23257421 */ /* 0x000fe20000000000 */
[----:B------:R-:W-:Y:S01]  /*4d90*/  FFMA R26, -R11, 1.4426950216293334961, -R26 ;  /* 0x3fb8aa3b0b1a7823 */ /* 0x000fe2000000091a */
[C---:B------:R-:W-:Y:S01]  /*4da0*/  FFMA R21, R57.reuse, R32, R34 ;  /* 0x0000002039157223 */ /* 0x040fe20000000022 */
[----:B------:R3:W4:Y:S01]  /*4db0*/  MUFU.EX2 R46, R24 ;  /* 0x00000018002e7308 */ /* 0x0007220000000800 */
[----:B-1----:R-:W-:Y:S01]  /*4dc0*/  FFMA R3, -R10, 1.925963033500011079e-08, R23 ;  /* 0x32a570600a037823 */ /* 0x002fe20000000117 */
[----:B------:R-:W-:Y:S01]  /*4dd0*/  FFMA R23, R57, R0, R48 ;  /* 0x0000000039177223 */ /* 0x000fe20000000030 */
[----:B------:R-:W-:-:S02]  /*4de0*/  HADD2.F32 R0, -RZ, R5.H0_H0 ;  /* 0x20000005ff007230 */ /* 0x000fc40000004100 */
[----:B------:R-:W-:Y:S01]  /*4df0*/  FFMA R30, -R13, 1.4426950216293334961, -R28 ;  /* 0x3fb8aa3b0d1e7823 */ /* 0x000fe2000000091c */
[----:B------:R-:W-:Y:S01]  /*4e00*/  FFMA R37, -R12, 1.4426950216293334961, -R37 ;  /* 0x3fb8aa3b0c257823 */ /* 0x000fe20000000925 */
[----:B------:R-:W-:Y:S02]  /*4e10*/  HADD2.F32 R4, -RZ, R4.H1_H1 ;  /* 0x30000004ff047230 */ /* 0x000fe40000004100 */
[----:B------:R-:W-:Y:S01]  /*4e20*/  FFMA R25, -R11, 1.925963033500011079e-08, R26 ;  /* 0x32a570600b197823 */ /* 0x000fe2000000011a */
[----:B------:R-:W-:Y:S01]  /*4e30*/  FMUL R36, R58, R49 ;  /* 0x000000313a247220 */ /* 0x000fe20000400000 */
[----:B---3--:R-:W-:Y:S02]  /*4e40*/  HADD2.F32 R24, -RZ, R5.H1_H1 ;  /* 0x30000005ff187230 */ /* 0x008fe40000004100 */
[----:B------:R-:W-:Y:S01]  /*4e50*/  FFMA.SAT R5, -R20, R59, 0.5 ;  /* 0x3f00000014057423 */ /* 0x000fe2000000213b */
[----:B------:R1:W3:Y:S01]  /*4e60*/  MUFU.EX2 R34, R3 ;  /* 0x0000000300227308 */ /* 0x0002e20000000800 */
[----:B------:R-:W-:-:S02]  /*4e70*/  HADD2.F32 R26, -RZ, R6.H0_H0 ;  /* 0x20000006ff1a7230 */ /* 0x000fc40000004100 */
[----:B------:R-:W-:Y:S01]  /*4e80*/  FFMA R37, -R12, 1.925963033500011079e-08, R37 ;  /* 0x32a570600c257823 */ /* 0x000fe20000000125 */
[----:B------:R-:W-:Y:S01]  /*4e90*/  FFMA.RM R41, R5, R61, 12582913 ;  /* 0x4b40000105297423 */ /* 0x000fe2000000403d */
[----:B------:R-:W-:Y:S02]  /*4ea0*/  HADD2.F32 R28, -RZ, R6.H1_H1 ;  /* 0x30000006ff1c7230 */ /* 0x000fe40000004100 */
[----:B------:R-:W-:Y:S01]  /*4eb0*/  FFMA.SAT R6, -R21, R59, 0.5 ;  /* 0x3f00000015067423 */ /* 0x000fe2000000213b */
[--C-:B------:R-:W-:Y:S02]  /*4ec0*/  HADD2.F32 R32, -RZ, R7.reuse.H1_H1 ;  /* 0x30000007ff207230 */ /* 0x100fe40000004100 */
[----:B------:R-:W-:Y:S01]  /*4ed0*/  FADD R5, R41, -12583039 ;  /* 0xcb40007f29057421 */ /* 0x000fe20000000000 */
[----:B------:R-:W-:Y:S01]  /*4ee0*/  FFMA R4, R57, R4, R36 ;  /* 0x0000000439047223 */ /* 0x000fe20000000024 */
[----:B-1----:R-:W-:Y:S01]  /*4ef0*/  FFMA R3, -R13, 1.925963033500011079e-08, R30 ;  /* 0x32a570600d037823 */ /* 0x002fe2000000011e */
[----:B------:R-:W-:-:S02]  /*4f00*/  HADD2.F32 R30, -RZ, R7.H0_H0 ;  /* 0x20000007ff1e7230 */ /* 0x000fc40000004100 */
[----:B------:R-:W-:Y:S01]  /*4f10*/  FFMA.SAT R7, -R23, R59, 0.5 ;  /* 0x3f00000017077423 */ /* 0x000fe2000000213b */
[----:B------:R-:W-:Y:S01]  /*4f20*/  FFMA.RM R43, R6, R61, 12582913 ;  /* 0x4b400001062b7423 */ /* 0x000fe2000000403d */
[----:B------:R1:W-:Y:S01]  /*4f30*/  MUFU.EX2 R60, R37 ;  /* 0x00000025003c7308 */ /* 0x0003e20000000800 */
[----:B------:R-:W-:Y:S01]  /*4f40*/  FFMA R5, -R20, 1.4426950216293334961, -R5 ;  /* 0x3fb8aa3b14057823 */ /* 0x000fe20000000905 */
[C---:B------:R-:W-:Y:S01]  /*4f50*/  FMUL R50, R58.reuse, R50 ;  /* 0x000000323a327220 */ /* 0x040fe20000400000 */
[----:B------:R-:W-:Y:S01]  /*4f60*/  FADD R6, R43, -12583039 ;  /* 0xcb40007f2b067421 */ /* 0x000fe20000000000 */
[C---:B------:R-:W-:Y:S01]  /*4f70*/  FMUL R52, R58.reuse, R52 ;  /* 0x000000343a347220 */ /* 0x040fe20000400000 */
[C---:B------:R-:W-:Y:S01]  /*4f80*/  FMUL R38, R58.reuse, R51 ;  /* 0x000000333a267220 */ /* 0x040fe20000400000 */
[----:B------:R-:W-:Y:S01]  /*4f90*/  FMUL R54, R58, R54 ;  /* 0x000000363a367220 */ /* 0x000fe20000400000 */
[----:B------:R-:W-:Y:S01]  /*4fa0*/  FFMA R6, -R21, 1.4426950216293334961, -R6 ;  /* 0x3fb8aa3b15067823 */ /* 0x000fe20000000906 */
[----:B------:R5:W3:Y:S01]  /*4fb0*/  MUFU.EX2 R48, R25 ;  /* 0x0000001900307308 */ /* 0x000ae20000000800 */
[----:B-1----:R-:W-:Y:S01]  /*4fc0*/  FFMA.RM R37, R7, R61, 12582913 ;  /* 0x4b40000107257423 */ /* 0x002fe2000000403d */
[----:B------:R-:W-:Y:S01]  /*4fd0*/  FFMA.SAT R7, -R4, R59, 0.5 ;  /* 0x3f00000004077423 */ /* 0x000fe2000000213b */
[C---:B------:R-:W-:Y:S01]  /*4fe0*/  FMUL R40, R58.reuse, R53 ;  /* 0x000000353a287220 */ /* 0x040fe20000400000 */
[----:B------:R-:W-:Y:S01]  /*4ff0*/  FMUL R42, R58, R55 ;  /* 0x000000373a2a7220 */ /* 0x000fe20000400000 */
[----:B------:R-:W-:Y:S01]  /*5000*/  SHF.L.U32 R27, R27, 0x17, RZ ;  /* 0x000000171b1b7819 */ /* 0x000fe200000006ff */
[----:B------:R-:W-:Y:S01]  /*5010*/  IMAD.SHL.U32 R29, R29, 0x800000, RZ ;  /* 0x008000001d1d7824 */ /* 0x000fe200078e00ff */
[----:B------:R-:W-:Y:S01]  /*5020*/  SHF.L.U32 R33, R33, 0x17, RZ ;  /* 0x0000001721217819 */ /* 0x000fe200000006ff */
[----:B------:R1:W-:Y:S01]  /*5030*/  MUFU.EX2 R62, R3 ;  /* 0x00000003003e7308 */ /* 0x0003e20000000800 */
[----:B-----5:R-:W-:Y:S01]  /*5040*/  FFMA R25, -R20, 1.925963033500011079e-08, R5 ;  /* 0x32a5706014197823 */ /* 0x020fe20000000105 */
[----:B------:R-:W-:Y:S01]  /*5050*/  FFMA R5, R57, R0, R50 ;  /* 0x0000000039057223 */ /* 0x000fe20000000032 */
[----:B------:R-:W-:Y:S01]  /*5060*/  FFMA R0, -R21, 1.925963033500011079e-08, R6 ;  /* 0x32a5706015007823 */ /* 0x000fe20000000106 */
[C---:B------:R-:W-:Y:S01]  /*5070*/  FFMA R6, R57.reuse, R24, R38 ;  /* 0x0000001839067223 */ /* 0x040fe20000000026 */
[----:B------:R-:W-:Y:S01]  /*5080*/  FFMA R24, R57, R28, R40 ;  /* 0x0000001c39187223 */ /* 0x000fe20000000028 */
[----:B------:R-:W-:Y:S01]  /*5090*/  FADD R50, R37, -12583039 ;  /* 0xcb40007f25327421 */ /* 0x000fe20000000000 */
[----:B------:R-:W-:Y:S01]  /*50a0*/  IMAD.SHL.U32 R31, R31, 0x800000, RZ ;  /* 0x008000001f1f7824 */ /* 0x000fe200078e00ff */
[----:B------:R5:W3:Y:S01]  /*50b0*/  MUFU.EX2 R36, R25 ;  /* 0x0000001900247308 */ /* 0x000ae20000000800 */
[----:B-1----:R-:W-:Y:S01]  /*50c0*/  FFMA.RM R3, R7, R61, 12582913 ;  /* 0x4b40000107037423 */ /* 0x002fe2000000403d */
[----:B------:R-:W-:Y:S01]  /*50d0*/  FFMA R7, R57, R26, R52 ;  /* 0x0000001a39077223 */ /* 0x000fe20000000034 */
[-C--:B------:R-:W-:Y:S01]  /*50e0*/  FFMA.SAT R26, -R5, R59.reuse, 0.5 ;  /* 0x3f000000051a7423 */ /* 0x080fe2000000213b */
[----:B--2---:R-:W-:Y:S01]  /*50f0*/  FFMA R44, R27, R44, 1 ;  /* 0x3f8000001b2c7423 */ /* 0x004fe2000000002c */
[----:B----4-:R-:W-:Y:S01]  /*5100*/  FFMA R55, R29, R46, 1 ;  /* 0x3f8000001d377423 */ /* 0x010fe2000000002e */
[----:B------:R-:W-:Y:S01]  /*5110*/  FFMA.SAT R40, -R7, R59, 0.5 ;  /* 0x3f00000007287423 */ /* 0x000fe2000000213b */
[----:B------:R-:W-:Y:S01]  /*5120*/  FFMA.RM R38, R26, R61, 12582913 ;  /* 0x4b4000011a267423 */ /* 0x000fe2000000403d */
[----:B------:R-:W-:Y:S01]  /*5130*/  FFMA R26, R57, R32, R42 ;  /* 0x00000020391a7223 */ /* 0x000fe2000000002a */
[----:B-----5:R-:W-:Y:S01]  /*5140*/  FADD R25, R3, -12583039 ;  /* 0xcb40007f03197421 */ /* 0x020fe20000000000 */
[-C--:B------:R-:W-:Y:S01]  /*5150*/  FFMA.SAT R42, -R24, R59.reuse, 0.5 ;  /* 0x3f000000182a7423 */ /* 0x080fe2000000213b */
[----:B------:R-:W-:Y:S01]  /*5160*/  FADD R28, R38, -12583039 ;  /* 0xcb40007f261c7421 */ /* 0x000fe20000000000 */
[-C--:B------:R-:W-:Y:S01]  /*5170*/  FFMA.SAT R53, -R26, R59.reuse, 0.5 ;  /* 0x3f0000001a357423 */ /* 0x080fe2000000213b */
[----:B------:R-:W-:Y:S01]  /*5180*/  FFMA R45, -R4, 1.4426950216293334961, -R25 ;  /* 0x3fb8aa3b042d7823 */ /* 0x000fe20000000919 */
[----:B------:R-:W-:Y:S01]  /*5190*/  FFMA R25, R57, R30, R54 ;  /* 0x0000001e39197223 */ /* 0x000fe20000000036 */
[----:B------:R-:W-:Y:S01]  /*51a0*/  FFMA.SAT R30, -R6, R59, 0.5 ;  /* 0x3f000000061e7423 */ /* 0x000fe2000000213b */
[-C--:B------:R-:W-:Y:S01]  /*51b0*/  FFMA.RM R40, R40, R61.reuse, 12582913 ;  /* 0x4b40000128287423 */ /* 0x080fe2000000403d */
[----:B------:R-:W-:Y:S01]  /*51c0*/  FFMA.RM R51, R42, R61, 12582913 ;  /* 0x4b4000012a337423 */ /* 0x000fe2000000403d */
[----:B------:R-:W-:Y:S01]  /*51d0*/  FFMA.SAT R52, -R25, R59, 0.5 ;  /* 0x3f00000019347423 */ /* 0x000fe2000000213b */
[-C--:B------:R-:W-:Y:S01]  /*51e0*/  FFMA.RM R32, R30, R61.reuse, 12582913 ;  /* 0x4b4000011e207423 */ /* 0x080fe2000000403d */
[----:B------:R-:W-:Y:S01]  /*51f0*/  FFMA R30, -R5, 1.4426950216293334961, -R28 ;  /* 0x3fb8aa3b051e7823 */ /* 0x000fe2000000091c */
[-C--:B------:R-:W-:Y:S01]  /*5200*/  FFMA.RM R53, R53, R61.reuse, 12582913 ;  /* 0x4b40000135357423 */ /* 0x080fe2000000403d */
[----:B------:R-:W-:Y:S01]  /*5210*/  FFMA.RM R52, R52, R61, 12582913 ;  /* 0x4b40000134347423 */ /* 0x000fe2000000403d */
[----:B------:R-:W-:Y:S01]  /*5220*/  FADD R47, R32, -12583039 ;  /* 0xcb40007f202f7421 */ /* 0x000fe20000000000 */
[----:B------:R-:W-:Y:S01]  /*5230*/  FFMA R30, -R5, 1.925963033500011079e-08, R30 ;  /* 0x32a57060051e7823 */ /* 0x000fe2000000011e */
[----:B------:R-:W-:Y:S01]  /*5240*/  FADD R42, R40, -12583039 ;  /* 0xcb40007f282a7421 */ /* 0x000fe20000000000 */
[----:B------:R-:W-:Y:S01]  /*5250*/  FFMA R45, -R4, 1.925963033500011079e-08, R45 ;  /* 0x32a57060042d7823 */ /* 0x000fe2000000012d */
[----:B------:R-:W-:Y:S01]  /*5260*/  FFMA R49, -R6, 1.4426950216293334961, -R47 ;  /* 0x3fb8aa3b06317823 */ /* 0x000fe2000000092f */
[----:B------:R-:W-:Y:S01]  /*5270*/  FADD R27, R51, -12583039 ;  /* 0xcb40007f331b7421 */ /* 0x000fe20000000000 */
[----:B------:R1:W-:Y:S01]  /*5280*/  MUFU.EX2 R47, R30 ;  /* 0x0000001e002f7308 */ /* 0x0003e20000000800 */
[----:B------:R-:W-:Y:S01]  /*5290*/  FADD R29, R53, -12583039 ;  /* 0xcb40007f351d7421 */ /* 0x000fe20000000000 */
[----:B------:R-:W-:Y:S01]  /*52a0*/  FFMA R50, -R23, 1.4426950216293334961, -R50 ;  /* 0x3fb8aa3b17327823 */ /* 0x000fe20000000932 */
[----:B------:R-:W-:Y:S01]  /*52b0*/  FFMA R42, -R7, 1.4426950216293334961, -R42 ;  /* 0x3fb8aa3b072a7823 */ /* 0x000fe2000000092a */
[----:B---3--:R-:W-:Y:S01]  /*52c0*/  FFMA R46, R31, R34, 1 ;  /* 0x3f8000001f2e7423 */ /* 0x008fe20000000022 */
[----:B------:R-:W-:Y:S01]  /*52d0*/  FFMA R59, R33, R48, 1 ;  /* 0x3f800000213b7423 */ /* 0x000fe20000000030 */
[----:B------:R-:W-:Y:S01]  /*52e0*/  FFMA R31, -R26, 1.4426950216293334961, -R29 ;  /* 0x3fb8aa3b1a1f7823 */ /* 0x000fe2000000091d */
[----:B------:R-:W-:Y:S01]  /*52f0*/  FFMA R50, -R23, 1.925963033500011079e-08, R50 ;  /* 0x32a5706017327823 */ /* 0x000fe20000000132 */
[----:B------:R2:W3:Y:S01]  /*5300*/  MUFU.EX2 R28, R45 ;  /* 0x0000002d001c7308 */ /* 0x0004e20000000800 */
[----:B-1----:R-:W-:Y:S01]  /*5310*/  FADD R30, R52, -12583039 ;  /* 0xcb40007f341e7421 */ /* 0x002fe20000000000 */
[----:B------:R-:W-:-:S02]  /*5320*/  VIADD R33, R44, 0x1800000 ;  /* 0x018000002c217836 */ /* 0x000fc40000000000 */
[----:B------:R-:W-:Y:S01]  /*5330*/  FFMA R49, -R6, 1.925963033500011079e-08, R49 ;  /* 0x32a5706006317823 */ /* 0x000fe20000000131 */
[----:B------:R-:W-:Y:S01]  /*5340*/  FFMA R42, -R7, 1.925963033500011079e-08, R42 ;  /* 0x32a57060072a7823 */ /* 0x000fe2000000012a */
[----:B------:R-:W-:Y:S01]  /*5350*/  FFMA R34, -R25, 1.4426950216293334961, -R30 ;  /* 0x3fb8aa3b19227823 */ /* 0x000fe2000000091e */
[----:B------:R-:W-:Y:S01]  /*5360*/  SHF.L.U32 R41, R41, 0x17, RZ ;  /* 0x0000001729297819 */ /* 0x000fe200000006ff */
[----:B------:R-:W-:Y:S01]  /*5370*/  FFMA R31, -R26, 1.925963033500011079e-08, R31 ;  /* 0x32a570601a1f7823 */ /* 0x000fe2000000011f */
[----:B------:R-:W-:Y:S01]  /*5380*/  LOP3.LUT R33, R33, 0x7f800000, RZ, 0xc0, !PT ;  /* 0x7f80000021217812 */ /* 0x000fe200078ec0ff */
[C---:B--2---:R-:W-:Y:S01]  /*5390*/  FFMA R45, -R24.reuse, 1.4426950216293334961, -R27 ;  /* 0x3fb8aa3b182d7823 */ /* 0x044fe2000000091b */
[----:B------:R-:W-:Y:S01]  /*53a0*/  FFMA R34, -R25, 1.925963033500011079e-08, R34 ;  /* 0x32a5706019227823 */ /* 0x000fe20000000122 */
[----:B------:R1:W2:Y:S01]  /*53b0*/  MUFU.EX2 R27, R42 ;  /* 0x0000002a001b7308 */ /* 0x0002a20000000800 */
[----:B------:R-:W-:Y:S01]  /*53c0*/  ISETP.GT.U32.AND P1, PT, R33, 0x1ffffff, PT ;  /* 0x01ffffff2100780c */ /* 0x000fe20003f24070 */
[----:B------:R-:W-:Y:S01]  /*53d0*/  FFMA R45, -R24, 1.925963033500011079e-08, R45 ;  /* 0x32a57060182d7823 */ /* 0x000fe2000000012d */
[----:B------:R-:W-:Y:S01]  /*53e0*/  IMAD.SHL.U32 R35, R35, 0x800000, RZ ;  /* 0x0080000023237824 */ /* 0x000fe200078e00ff */
[----:B------:R-:W-:Y:S01]  /*53f0*/  SHF.L.U32 R52, R52, 0x17, RZ ;  /* 0x0000001734347819 */ /* 0x000fe200000006ff */
[----:B------:R-:W-:Y:S01]  /*5400*/  IMAD.SHL.U32 R37, R37, 0x800000, RZ ;  /* 0x0080000025257824 */ /* 0x000fe200078e00ff */
[----:B------:R-:W-:Y:S01]  /*5410*/  SHF.L.U32 R3, R3, 0x17, RZ ;  /* 0x0000001703037819 */ /* 0x000fe200000006ff */
[----:B------:R-:W-:Y:S01]  /*5420*/  IMAD.SHL.U32 R39, R39, 0x800000, RZ ;  /* 0x0080000027277824 */ /* 0x000fe200078e00ff */
[----:B------:R-:W4:Y:S01]  /*5430*/  MUFU.EX2 R50, R50 ;  /* 0x0000003200327308 */ /* 0x000f220000000800 */
[----:B-1----:R-:W-:Y:S01]  /*5440*/  FFMA R42, R41, R36, 1 ;  /* 0x3f800000292a7423 */ /* 0x002fe20000000024 */
[----:B------:R-:W-:Y:S01]  /*5450*/  SHF.L.U32 R32, R32, 0x17, RZ ;  /* 0x0000001720207819 */ /* 0x000fe200000006ff */
[----:B------:R-:W-:Y:S01]  /*5460*/  IMAD.SHL.U32 R43, R43, 0x800000, RZ ;  /* 0x008000002b2b7824 */ /* 0x000fe200078e00ff */
[----:B------:R-:W-:Y:S01]  /*5470*/  BSSY B1, `(.L_x_113) ;  /* 0x000001f000017945 */ /* 0x000fe20003800000 */
[----:B------:R-:W-:-:S02]  /*5480*/  IMAD.SHL.U32 R38, R38, 0x800000, RZ ;  /* 0x0080000026267824 */ /* 0x000fc400078e00ff */
[----:B------:R-:W-:Y:S01]  /*5490*/  FFMA R60, R35, R60, 1 ;  /* 0x3f800000233c7423 */ /* 0x000fe2000000003c */
[----:B------:R-:W-:Y:S01]  /*54a0*/  IMAD.SHL.U32 R40, R40, 0x800000, RZ ;  /* 0x0080000028287824 */ /* 0x000fe200078e00ff */
[----:B------:R-:W-:Y:S01]  /*54b0*/  MUFU.EX2 R29, R34 ;  /* 0x00000022001d7308 */ /* 0x000fe20000000800 */
[----:B------:R-:W-:Y:S02]  /*54c0*/  IMAD.SHL.U32 R51, R51, 0x800000, RZ ;  /* 0x0080000033337824 */ /* 0x000fe400078e00ff */
[----:B------:R-:W-:Y:S01]  /*54d0*/  FFMA R39, R39, R62, 1 ;  /* 0x3f80000027277423 */ /* 0x000fe2000000003e */
[----:B------:R-:W-:Y:S02]  /*54e0*/  IMAD.SHL.U32 R53, R53, 0x800000, RZ ;  /* 0x0080000035357824 */ /* 0x000fe400078e00ff */
[----:B---3--:R-:W-:Y:S01]  /*54f0*/  FFMA R48, R3, R28, 1 ;  /* 0x3f80000003307423 */ /* 0x008fe2000000001c */
[----:B------:R-:W-:Y:S01]  /*5500*/  FFMA R47, R38, R47, 1 ;  /* 0x3f800000262f7423 */ /* 0x000fe2000000002f */
[----:B--2---:R-:W-:Y:S01]  /*5510*/  FFMA R41, R40, R27, 1 ;  /* 0x3f80000028297423 */ /* 0x004fe2000000001b */
[----:B------:R-:W1:Y:S01]  /*5520*/  MUFU.EX2 R0, R0 ;  /* 0x0000000000007308 */ /* 0x000e620000000800 */
[----:B----4-:R-:W-:-:S07]  /*5530*/  FFMA R35, R37, R50, 1 ;  /* 0x3f80000025237423 */ /* 0x010fce0000000032 */
[----:B------:R-:W2:Y:S08]  /*5540*/  MUFU.EX2 R49, R49 ;  /* 0x0000003100317308 */ /* 0x000eb00000000800 */
[----:B------:R3:W4:Y:S01]  /*5550*/  MUFU.EX2 R30, R45 ;  /* 0x0000002d001e7308 */ /* 0x0007220000000800 */
[----:B-1----:R-:W-:-:S07]  /*5560*/  FFMA R43, R43, R0, 1 ;  /* 0x3f8000002b2b7423 */ /* 0x002fce0000000000 */
[----:B------:R-:W1:Y:S01]  /*5570*/  MUFU.EX2 R36, R31 ;  /* 0x0000001f00247308 */ /* 0x000e620000000800 */
[----:B---3--:R-:W-:Y:S01]  /*5580*/  FFMA R45, R52, R29, 1 ;  /* 0x3f800000342d7423 */ /* 0x008fe2000000001d */
[----:B--2---:R-:W-:Y:S01]  /*5590*/  FFMA R50, R32, R49, 1 ;  /* 0x3f80000020327423 */ /* 0x004fe20000000031 */
[----:B----4-:R-:W-:Y:S01]  /*55a0*/  FFMA R54, R51, R30, 1 ;  /* 0x3f80000033367423 */ /* 0x010fe2000000001e */
[----:B-1----:R-:W-:Y:S01]  /*55b0*/  FFMA R52, R53, R36, 1 ;  /* 0x3f80000035347423 */ /* 0x002fe20000000024 */
[----:B------:R-:W-:Y:S06]  /*55c0*/  @P1 BRA `(.L_x_114) ;  /* 0x0000000000141947 */ /* 0x000fec0003800000 */
[----:B------:R-:W-:Y:S01]  /*55d0*/  IMAD.MOV.U32 R3, RZ, RZ, R44 ;  /* 0x000000ffff037224 */ /* 0x000fe200078e002c */
[----:B------:R-:W-:-:S07]  /*55e0*/  MOV R76, 0x5600 ;  /* 0x00005600004c7802 */ /* 0x000fce0000000f00 */
[----:B------:R-:W-:Y:S05]  /*55f0*/  CALL.REL.NOINC `($__internal_0_$__cuda_sm20_rcp_rn_f32_slowpath) ;  /* 0x0000004800f87944 */ /* 0x000fea0003c00000 */
[----:B------:R-:W-:Y:S01]  /*5600*/  MOV R27, R3 ;  /* 0x00000003001b7202 */ /* 0x000fe20000000f00 */
[----:B------:R-:W-:Y:S06]  /*5610*/  BRA `(.L_x_115) ;  /* 0x0000000000107947 */ /* 0x000fec0003800000 */
.L_x_114:
[----:B------:R-:W1:Y:S02]  /*5620*/  MUFU.RCP R27, R44 ;  /* 0x0000002c001b7308 */ /* 0x000e640000001000 */
[----:B-1----:R-:W-:-:S04]  /*5630*/  FFMA R0, R44, R27, -1 ;  /* 0xbf8000002c007423 */ /* 0x002fc8000000001b */
[----:B------:R-:W-:-:S04]  /*5640*/  FADD.FTZ R0, -R0, -RZ ;  /* 0x800000ff00007221 */ /* 0x000fc80000010100 */
[----:B------:R-:W-:-:S07]  /*5650*/  FFMA R27, R27, R0, R27 ;  /* 0x000000001b1b7223 */ /* 0x000fce000000001b */
.L_x_115:
[----:B------:R-:W-:Y:S05]  /*5660*/  BSYNC B1 ;  /* 0x0000000000017941 */ /* 0x000fea0003800000 */
.L_x_113:
        /* <DEDUP_REMOVED lines=10> */
.L_x_117:
[----:B------:R-:W1:Y:S02]  /*5710*/  MUFU.RCP R28, R55 ;  /* 0x00000037001c7308 */ /* 0x000e640000001000 */
[----:B-1----:R-:W-:-:S04]  /*5720*/  FFMA R0, R55, R28, -1 ;  /* 0xbf80000037007423 */ /* 0x002fc8000000001c */
[----:B------:R-:W-:-:S04]  /*5730*/  FADD.FTZ R3, -R0, -RZ ;  /* 0x800000ff00037221 */ /* 0x000fc80000010100 */
[----:B------:R-:W-:-:S07]  /*5740*/  FFMA R28, R28, R3, R28 ;  /* 0x000000031c1c7223 */ /* 0x000fce000000001c */
.L_x_118:
[----:B------:R-:W-:Y:S05]  /*5750*/  BSYNC B1 ;  /* 0x0000000000017941 */ /* 0x000fea0003800000 */
.L_x_116:
        /* <DEDUP_REMOVED lines=10> */
.L_x_120:
[----:B------:R-:W1:Y:S02]  /*5800*/  MUFU.RCP R29, R46 ;  /* 0x0000002e001d7308 */ /* 0x000e640000001000 */
[----:B-1----:R-:W-:-:S04]  /*5810*/  FFMA R0, R46, R29, -1 ;  /* 0xbf8000002e007423 */ /* 0x002fc8000000001d */
[----:B------:R-:W-:-:S04]  /*5820*/  FADD.FTZ R0, -R0, -RZ ;  /* 0x800000ff00007221 */ /* 0x000fc80000010100 */
[----:B------:R-:W-:-:S07]  /*5830*/  FFMA R29, R29, R0, R29 ;  /* 0x000000001d1d7223 */ /* 0x000fce000000001d */
.L_x_121:
[----:B------:R-:W-:Y:S05]  /*5840*/  BSYNC B1 ;  /* 0x0000000000017941 */ /* 0x000fea0003800000 */
.L_x_119:
        /* <DEDUP_REMOVED lines=10> */
.L_x_123:
[----:B------:R-:W1:Y:S02]  /*58f0*/  MUFU.RCP R30, R59 ;  /* 0x0000003b001e7308 */ /* 0x000e640000001000 */
[----:B-1----:R-:W-:-:S04]  /*5900*/  FFMA R0, R59, R30, -1 ;  /* 0xbf8000003b007423 */ /* 0x002fc8000000001e */
[----:B------:R-:W-:-:S04]  /*5910*/  FADD.FTZ R3, -R0, -RZ ;  /* 0x800000ff00037221 */ /* 0x000fc80000010100 */
[----:B------:R-:W-:-:S07]  /*5920*/  FFMA R30, R30, R3, R30 ;  /* 0x000000031e1e7223 */ /* 0x000fce000000001e */
.L_x_124:
[----:B------:R-:W-:Y:S05]  /*5930*/  BSYNC B1 ;  /* 0x0000000000017941 */ /* 0x000fea0003800000 */
.L_x_122:
        /* <DEDUP_REMOVED lines=10> */
.L_x_126:
[----:B------:R-:W1:Y:S02]  /*59e0*/  MUFU.RCP R31, R60 ;  /* 0x0000003c001f7308 */ /* 0x000e640000001000 */
[----:B-1----:R-:W-:-:S04]  /*59f0*/  FFMA R0, R60, R31, -1 ;  /* 0xbf8000003c007423 */ /* 0x002fc8000000001f */
[----:B------:R-:W-:-:S04]  /*5a00*/  FADD.FTZ R0, -R0, -RZ ;  /* 0x800000ff00007221 */ /* 0x000fc80000010100 */
[----:B------:R-:W-:-:S07]  /*5a10*/  FFMA R31, R31, R0, R31 ;  /* 0x000000001f1f7223 */ /* 0x000fce000000001f */
.L_x_127:
[----:B------:R-:W-:Y:S05]  /*5a20*/  BSYNC B1 ;  /* 0x0000000000017941 */ /* 0x000fea0003800000 */
.L_x_125:
        /* <DEDUP_REMOVED lines=10> */
.L_x_129:
[----:B------:R-:W1:Y:S02]  /*5ad0*/  MUFU.RCP R32, R39 ;  /* 0x0000002700207308 */ /* 0x000e640000001000 */
[----:B-1----:R-:W-:-:S04]  /*5ae0*/  FFMA R0, R39, R32, -1 ;  /* 0xbf80000027007423 */ /* 0x002fc80000000020 */
[----:B------:R-:W-:-:S04]  /*5af0*/  FADD.FTZ R3, -R0, -RZ ;  /* 0x800000ff00037221 */ /* 0x000fc80000010100 */
[----:B------:R-:W-:-:S07]  /*5b00*/  FFMA R32, R32, R3, R32 ;  /* 0x0000000320207223 */ /* 0x000fce0000000020 */
.L_x_130:
[----:B------:R-:W-:Y:S05]  /*5b10*/  BSYNC B1 ;  /* 0x0000000000017941 */ /* 0x000fea0003800000 */
.L_x_128:
[----:B------:R-:W-:Y:S01]  /*5b20*/  VIADD R0, R42, 0x1800000 ;  /* 0x018000002a007836 */ /* 0x000fe20000000000 */
[----:B------:R-:W-:Y:S04]  /*5b30*/  BSSY B1, `(.L_x_131) ;  /* 0x000000d000017945 */ /* 0x000fe80003800000 */
[----:B------:R-:W-:-:S04]  /*5b40*/  LOP3.LUT R0, R0, 0x7f800000, RZ, 0xc0, !PT ;  /* 0x7f80000000007812 */ /* 0x000fc800078ec0ff */
[----:B------:R-:W-:-:S13]  /*5b50*/  ISETP.GT.U32.AND P1, PT, R0, 0x1ffffff, PT ;  /* 0x01ffffff0000780c */ /* 0x000fda0003f24070 */
[----:B------:R-:W-:Y:S05]  /*5b60*/  @P1 BRA `(.L_x_132) ;  /* 0x0000000000141947 */ /* 0x000fea0003800000 */
[----:B------:R-:W-:Y:S02]  /*5b70*/  MOV R3, R42 ;  /* 0x0000002a00037202 */ /* 0x000fe40000000f00 */
[----:B------:R-:W-:-:S07]  /*5b80*/  MOV R76, 0x5ba0 ;  /* 0x00005ba0004c7802 */ /* 0x000fce0000000f00 */
[----:B------:R-:W-:Y:S05]  /*5b90*/  CALL.REL.NOINC `($__internal_0_$__cuda_sm20_rcp_rn_f32_slowpath) ;  /* 0x0000004400907944 */ /* 0x000fea0003c00000 */
[----:B------:R-:W-:Y:S01]  /*5ba0*/  IMAD.MOV.U32 R33, RZ, RZ, R3 ;  /* 0x000000ffff217224 */ /* 0x000fe200078e0003 */
[----:B------:R-:W-:Y:S06]  /*5bb0*/  BRA `(.L_x_133) ;  /* 0x0000000000107947 */ /* 0x000fec0003800000 */
.L_x_132:
[----:B------:R-:W1:Y:S02]  /*5bc0*/  MUFU.RCP R33, R42 ;  /* 0x0000002a00217308 */ /* 0x000e640000001000 */
[----:B-1----:R-:W-:-:S04]  /*5bd0*/  FFMA R0, R42, R33, -1 ;  /* 0xbf8000002a007423 */ /* 0x002fc80000000021 */
[----:B------:R-:W-:-:S04]  /*5be0*/  FADD.FTZ R0, -R0, -RZ ;  /* 0x800000ff00007221 */ /* 0x000fc80000010100 */
[----:B------:R-:W-:-:S07]  /*5bf0*/  FFMA R33, R33, R0, R33 ;  /* 0x0000000021217223 */ /* 0x000fce0000000021 */
.L_x_133:
[----:B------:R-:W-:Y:S05]  /*5c00*/  BSYNC B1 ;  /* 0x0000000000017941 */ /* 0x000fea0003800000 */
.L_x_131:
[----:B------:R-:W-:Y:S01]  /*5c10*/  IADD3 R0, R43, 0x1800000, RZ ;  /* 0x018000002b007810 */ /* 0x000fe20007ffe0ff */
[----:B------:R-:W-:Y:S03]  /*5c20*/  BSSY B1, `(.L_x_134) ;  /* 0x000000d000017945 */ /* 0x000fe60003800000 */
        /* <DEDUP_REMOVED lines=8> */
.L_x_135:
[----:B------:R-:W1:Y:S02]  /*5cb0*/  MUFU.RCP R34, R43 ;  /* 0x0000002b00227308 */ /* 0x000e640000001000 */
[----:B-1----:R-:W-:-:S04]  /*5cc0*/  FFMA R0, R43, R34, -1 ;  /* 0xbf8000002b007423 */ /* 0x002fc80000000022 */
[----:B------:R-:W-:-:S04]  /*5cd0*/  FADD.FTZ R3, -R0, -RZ ;  /* 0x800000ff00037221 */ /* 0x000fc80000010100 */
[----:B------:R-:W-:-:S07]  /*5ce0*/  FFMA R34, R34, R3, R34 ;  /* 0x0000000322227223 */ /* 0x000fce0000000022 */
.L_x_136:
[----:B------:R-:W-:Y:S05]  /*5cf0*/  BSYNC B1 ;  /* 0x0000000000017941 */ /* 0x000fea0003800000 */
.L_x_134:
        /* <DEDUP_REMOVED lines=10> */
.L_x_138:
[----:B------:R-:W1:Y:S02]  /*5da0*/  MUFU.RCP R38, R35 ;  /* 0x0000002300267308 */ /* 0x000e640000001000 */
[----:B-1----:R-:W-:-:S04]  /*5db0*/  FFMA R0, R35, R38, -1 ;  /* 0xbf80000023007423 */ /* 0x002fc80000000026 */
[----:B------:R-:W-:-:S04]  /*5dc0*/  FADD.FTZ R3, -R0, -RZ ;  /* 0x800000ff00037221 */ /* 0x000fc80000010100 */
[----:B------:R-:W-:-:S07]  /*5dd0*/  FFMA R38, R38, R3, R38 ;  /* 0x0000000326267223 */ /* 0x000fce0000000026 */
.L_x_139:
[----:B------:R-:W-:Y:S05]  /*5de0*/  BSYNC B1 ;  /* 0x0000000000017941 */ /* 0x000fea0003800000 */
.L_x_137:
        /* <DEDUP_REMOVED lines=10> */
.L_x_141:
[----:B------:R-:W1:Y:S02]  /*5e90*/  MUFU.RCP R35, R48 ;  /* 0x0000003000237308 */ /* 0x000e640000001000 */
[----:B-1----:R-:W-:-:S04]  /*5ea0*/  FFMA R0, R48, R35, -1 ;  /* 0xbf80000030007423 */ /* 0x002fc80000000023 */
[----:B------:R-:W-:-:S04]  /*5eb0*/  FADD.FTZ R0, -R0, -RZ ;  /* 0x800000ff00007221 */ /* 0x000fc80000010100 */
[----:B------:R-:W-:-:S07]  /*5ec0*/  FFMA R35, R35, R0, R35 ;  /* 0x0000000023237223 */ /* 0x000fce0000000023 */
.L_x_142:
[----:B------:R-:W-:Y:S05]  /*5ed0*/  BSYNC B1 ;  /* 0x0000000000017941 */ /* 0x000fea0003800000 */
.L_x_140:
        /* <DEDUP_REMOVED lines=10> */
.L_x_144:
[----:B------:R-:W1:Y:S02]  /*5f80*/  MUFU.RCP R40, R47 ;  /* 0x0000002f00287308 */ /* 0x000e640000001000 */
[----:B-1----:R-:W-:-:S04]  /*5f90*/  FFMA R0, R47, R40, -1 ;  /* 0xbf8000002f007423 */ /* 0x002fc80000000028 */
[----:B------:R-:W-:-:S04]  /*5fa0*/  FADD.FTZ R3, -R0, -RZ ;  /* 0x800000ff00037221 */ /* 0x000fc80000010100 */
[----:B------:R-:W-:-:S07]  /*5fb0*/  FFMA R40, R40, R3, R40 ;  /* 0x0000000328287223 */ /* 0x000fce0000000028 */
.L_x_145:
[----:B------:R-:W-:Y:S05]  /*5fc0*/  BSYNC B1 ;  /* 0x0000000000017941 */ /* 0x000fea0003800000 */
.L_x_143:
        /* <DEDUP_REMOVED lines=10> */
.L_x_147:
[----:B------:R-:W1:Y:S02]  /*6070*/  MUFU.RCP R39, R50 ;  /* 0x0000003200277308 */ /* 0x000e640000001000 */
[----:B-1----:R-:W-:-:S04]  /*6080*/  FFMA R0, R50, R39, -1 ;  /* 0xbf80000032007423 */ /* 0x002fc80000000027 */
[----:B------:R-:W-:-:S04]  /*6090*/  FADD.FTZ R0, -R0, -RZ ;  /* 0x800000ff00007221 */ /* 0x000fc80000010100 */
[----:B------:R-:W-:-:S07]  /*60a0*/  FFMA R39, R39, R0, R39 ;  /* 0x0000000027277223 */ /* 0x000fce0000000027 */
.L_x_148:
[----:B------:R-:W-:Y:S05]  /*60b0*/  BSYNC B1 ;  /* 0x0000000000017941 */ /* 0x000fea0003800000 */
.L_x_146:
        /* <DEDUP_REMOVED lines=10> */
.L_x_150:
[----:B------:R-:W1:Y:S02]  /*6160*/  MUFU.RCP R42, R41 ;  /* 0x00000029002a7308 */ /* 0x000e640000001000 */
[----:B-1----:R-:W-:-:S04]  /*6170*/  FFMA R0, R41, R42, -1 ;  /* 0xbf80000029007423 */ /* 0x002fc8000000002a */
[----:B------:R-:W-:-:S04]  /*6180*/  FADD.FTZ R3, -R0, -RZ ;  /* 0x800000ff00037221 */ /* 0x000fc80000010100 */
[----:B------:R-:W-:-:S07]  /*6190*/  FFMA R42, R42, R3, R42 ;  /* 0x000000032a2a7223 */ /* 0x000fce000000002a */
.L_x_151:
[----:B------:R-:W-:Y:S05]  /*61a0*/  BSYNC B1 ;  /* 0x0000000000017941 */ /* 0x000fea0003800000 */
.L_x_149:
        /* <DEDUP_REMOVED lines=10> */
.L_x_153:
[----:B------:R-:W1:Y:S02]  /*6250*/  MUFU.RCP R41, R54 ;  /* 0x0000003600297308 */ /* 0x000e640000001000 */
[----:B-1----:R-:W-:-:S04]  /*6260*/  FFMA R0, R54, R41, -1 ;  /* 0xbf80000036007423 */ /* 0x002fc80000000029 */
[----:B------:R-:W-:-:S04]  /*6270*/  FADD.FTZ R0, -R0, -RZ ;  /* 0x800000ff00007221 */ /* 0x000fc80000010100 */
[----:B------:R-:W-:-:S07]  /*6280*/  FFMA R41, R41, R0, R41 ;  /* 0x0000000029297223 */ /* 0x000fce0000000029 */
.L_x_154:
[----:B------:R-:W-:Y:S05]  /*6290*/  BSYNC B1 ;  /* 0x0000000000017941 */ /* 0x000fea0003800000 */
.L_x_152:
        /* <DEDUP_REMOVED lines=10> */
.L_x_156:
[----:B------:R-:W1:Y:S02]  /*6340*/  MUFU.RCP R44, R45 ;  /* 0x0000002d002c7308 */ /* 0x000e640000001000 */
[----:B-1----:R-:W-:-:S04]  /*6350*/  FFMA R0, R45, R44, -1 ;  /* 0xbf8000002d007423 */ /* 0x002fc8000000002c */
[----:B------:R-:W-:-:S04]  /*6360*/  FADD.FTZ R3, -R0, -RZ ;  /* 0x800000ff00037221 */ /* 0x000fc80000010100 */
[----:B------:R-:W-:-:S07]  /*6370*/  FFMA R44, R44, R3, R44 ;  /* 0x000000032c2c7223 */ /* 0x000fce000000002c */
.L_x_157:
[----:B------:R-:W-:Y:S05]  /*6380*/  BSYNC B1 ;  /* 0x0000000000017941 */ /* 0x000fea0003800000 */
.L_x_155:
        /* <DEDUP_REMOVED lines=8> */
[----:B------:R-:W-:Y:S05]  /*6410*/  BRA `(.L_x_160) ;  /* 0x0000000000107947 */ /* 0x000fea0003800000 */
.L_x_159:
[----:B------:R-:W1:Y:S02]  /*6420*/  MUFU.RCP R3, R52 ;  /* 0x0000003400037308 */ /* 0x000e640000001000 */
[----:B-1----:R-:W-:-:S04]  /*6430*/  FFMA R0, R52, R3, -1 ;  /* 0xbf80000034007423 */ /* 0x002fc80000000003 */
[----:B------:R-:W-:-:S04]  /*6440*/  FADD.FTZ R0, -R0, -RZ ;  /* 0x800000ff00007221 */ /* 0x000fc80000010100 */
[----:B------:R-:W-:-:S07]  /*6450*/  FFMA R3, R3, R0, R3 ;  /* 0x0000000003037223 */ /* 0x000fce0000000003 */
.L_x_160:
[----:B------:R-:W-:Y:S05]  /*6460*/  BSYNC B1 ;  /* 0x0000000000017941 */ /* 0x000fea0003800000 */
.L_x_158:
[----:B------:R-:W-:Y:S01]  /*6470*/  FMUL R40, R5, R40 ;  /* 0x0000002805287220 */ /* 0x000fe20000400000 */
[----:B------:R-:W-:Y:S01]  /*6480*/  MOV R5, UR10 ;  /* 0x0000000a00057c02 */ /* 0x000fe20008000f00 */
[----:B------:R-:W-:Y:S01]  /*6490*/  FMUL R29, R10, R29 ;  /* 0x0000001d0a1d7220 */ /* 0x000fe20000400000 */
[----:B------:R-:W-:Y:S01]  /*64a0*/  FMUL R30, R11, R30 ;  /* 0x0000001e0b1e7220 */ /* 0x000fe20000400000 */
[----:B------:R-:W-:Y:S01]  /*64b0*/  FMUL R31, R12, R31 ;  /* 0x0000001f0c1f7220 */ /* 0x000fe20000400000 */
[----:B------:R-:W-:Y:S01]  /*64c0*/  FMUL R32, R13, R32 ;  /* 0x000000200d207220 */ /* 0x000fe20000400000 */
[----:B------:R-:W-:Y:S02]  /*64d0*/  IMAD R14, R5, 0x1000, R14 ;  /* 0x00001000050e7824 */ /* 0x000fe400078e020e */
[----:B------:R-:W-:Y:S01]  /*64e0*/  FMUL R27, R8, R27 ;  /* 0x0000001b081b7220 */ /* 0x000fe20000400000 */
        /* <DEDUP_REMOVED lines=10> */
[----:B------:R-:W-:Y:S01]  /*6590*/  LEA R14, R14, UR52, 0x1 ;  /* 0x000000340e0e7c11 */ /* 0x000fe2000f8e08ff */
[----:B------:R-:W-:Y:S05]  /*65a0*/  WARPSYNC.ALL ;  /* 0x0000000000007948 */ /* 0x000fea0003800000 */
[----:B------:R-:W-:Y:S01]  /*65b0*/  F2FP.F16.F32.PACK_AB R29, R30, R29 ;  /* 0x0000001d1e1d723e */ /* 0x000fe200000000ff */
[----:B------:R-:W-:Y:S01]  /*65c0*/  BSSY B0, `(.L_x_161) ;  /* 0x000001d000007945 */ /* 0x000fe20003800000 */
[----:B------:R-:W-:-:S02]  /*65d0*/  F2FP.F16.F32.PACK_AB R30, R32, R31 ;  /* 0x0000001f201e723e */ /* 0x000fc400000000ff */
[----:B------:R-:W-:Y:S02]  /*65e0*/  F2FP.F16.F32.PACK_AB R28, R28, R27 ;  /* 0x0000001b1c1c723e */ /* 0x000fe400000000ff */
[----:B------:R-:W-:Y:S02]  /*65f0*/  F2FP.F16.F32.PACK_AB R31, R34, R33 ;  /* 0x00000021221f723e */ /* 0x000fe400000000ff */
[----:B------:R-:W-:Y:S02]  /*6600*/  F2FP.F16.F32.PACK_AB R4, R35, R38 ;  /* 0x000000262304723e */ /* 0x000fe400000000ff */
[----:B------:R-:W-:Y:S01]  /*6610*/  F2FP.F16.F32.PACK_AB R5, R39, R40 ;  /* 0x000000282705723e */ /* 0x000fe200000000ff */
[----:B------:R1:W-:Y:S01]  /*6620*/  STSM.16.M88.4 [R14+0x200], R28 ;  /* 0x0002001c0e007844 */ /* 0x0003e20000000200 */
[----:B------:R-:W-:Y:S02]  /*6630*/  F2FP.F16.F32.PACK_AB R6, R41, R42 ;  /* 0x0000002a2906723e */ /* 0x000fe400000000ff */
[----:B------:R-:W-:-:S02]  /*6640*/  F2FP.F16.F32.PACK_AB R7, R3, R44 ;  /* 0x0000002c0307723e */ /* 0x000fc400000000ff */
        /* <DEDUP_REMOVED lines=13> */
[----:B------:R-:W-:Y:S02]  /*6720*/  UIADD3 UR4, UR4, 0x200, URZ ;  /* 0x0000020004047890 */ /* 0x000fe4000fffe03f */
[----:B------:R-:W-:Y:S01]  /*6730*/  UIADD3.X UR13, URZ, UR57, URZ, UP0, !UPT ;  /* 0x000000393f0d7290 */ /* 0x000fe200087fe43f */
[----:B------:R-:W-:Y:S01]  /*6740*/  UMOV UR6, UR46 ;  /* 0x0000002e00067c82 */ /* 0x000fe20008000000 */
[----:B------:R-:W-:-:S07]  /*6750*/  UMOV UR7, UR47 ;  /* 0x0000002f00077c82 */ /* 0x000fce0008000000 */
[----:B------:R2:W-:Y:S01]  /*6760*/  UTMASTG.3D [UR4], [UR12] ;  /* 0x000000040c0073b5 */ /* 0x0005e20008010000 */
[----:B------:R0:W-:Y:S01]  /*6770*/  UTMACMDFLUSH ;  /* 0x00000000000079b7 */ /* 0x0001e20000000000 */
[----:B--2---:R-:W-:-:S04]  /*6780*/  DEPBAR.LE SB0, 0x1 ;  /* 0x000080400000791a */ /* 0x004fc80000000000 */
.L_x_162:
[----:B------:R-:W-:Y:S05]  /*6790*/  BSYNC B0 ;  /* 0x0000000000007941 */ /* 0x000fea0003800000 */
.L_x_161:
[----:B------:R-:W-:Y:S06]  /*67a0*/  BAR.SYNC.DEFER_BLOCKING 0x1, 0x100 ;  /* 0x0044000000007b1d */ /* 0x000fec0000010000 */
[----:B------:R-:W-:Y:S04]  /*67b0*/  BSSY B0, `(.L_x_163) ;  /* 0x0000009000007945 */ /* 0x000fe80003800000 */
[----:B------:R-:W-:Y:S05]  /*67c0*/  @P0 BRA `(.L_x_164) ;  /* 0x00000000001c0947 */ /* 0x000fea0003800000 */
[----:B------:R-:W-:-:S13]  /*67d0*/  ISETP.NE.AND P0, PT, R65, 0x3, PT ;  /* 0x000000034100780c */ /* 0x000fda0003f05270 */
[----:B------:R-:W-:Y:S05]  /*67e0*/  @!P0 BRA `(.L_x_165) ;  /* 0x0000000000048947 */ /* 0x000fea0003800000 */
[----:B------:R-:W-:Y:S01]  /*67f0*/  BPT.TRAP 0x1 ;  /* 0x000000040000795c */ /* 0x000fe20000300000 */
.L_x_165:
[----:B------:R-:W-:-:S04]  /*6800*/  ULEA UR4, UR38, UR52, 0x3 ;  /* 0x0000003426047291 */ /* 0x000fc8000f8e183f */
[----:B------:R-:W-:-:S04]  /*6810*/  UIADD3 UR4, UR4, 0x98, URZ ;  /* 0x0000009804047890 */ /* 0x000fc8000fffe03f */
[----:B------:R-:W-:-:S09]  /*6820*/  UPRMT UR4, UR51, 0x654, UR4 ;  /* 0x0000065433047896 */ /* 0x000fd20008000004 */
[----:B------:R-:W-:Y:S03]  /*6830*/  SYNCS.ARRIVE.TRANS64.RED.A1T0 RZ, [UR4], RZ ;  /* 0x000000ffffff79a7 */ /* 0x000fe60008100404 */
.L_x_164:
[----:B------:R-:W-:Y:S05]  /*6840*/  BSYNC B0 ;  /* 0x0000000000007941 */ /* 0x000fea0003800000 */
.L_x_163:
[----:B------:R-:W-:Y:S01]  /*6850*/  IADD3 R16, P0, R16, UR36, RZ ;  /* 0x0000002410107c10 */ /* 0x000fe2000ff1e0ff */
[----:B------:R-:W-:Y:S01]  /*6860*/  ULDC.64 UR4, c[0x0][0x8f8] ;  /* 0x00023e0000047ab9 */ /* 0x000fe20000000a00 */
[----:B------:R-:W-:Y:S01]  /*6870*/  UIADD3 UR38, UR38, 0x1, URZ ;  /* 0x0000000126267890 */ /* 0x000fe2000fffe03f */
[----:B------:R-:W-:Y:S01]  /*6880*/  PRMT R0, RZ, 0x7610, R0 ;  /* 0x00007610ff007816 */ /* 0x000fe20000000000 */
[----:B------:R-:W-:Y:S01]  /*6890*/  UMOV UR47, 0xffffffff ;  /* 0xffffffff002f7882 */ /* 0x000fe20000000000 */
[----:B------:R-:W-:Y:S01]  /*68a0*/  IADD3.X R17, R17, UR41, RZ, P0, !PT ;  /* 0x0000002911117c10 */ /* 0x000fe200087fe4ff */
[----:B------:R-:W-:Y:S01]  /*68b0*/  UISETP.NE.AND UP0, UPT, UR38, 0x3, UPT ;  /* 0x000000032600788c */ /* 0x000fe2000bf05270 */
[----:B------:R-:W-:Y:S01]  /*68c0*/  ISETP.GE.U32.AND P0, PT, R16, UR4, PT ;  /* 0x0000000410007c0c */ /* 0x000fe2000bf06070 */
[----:B------:R-:W-:Y:S01]  /*68d0*/  IMAD.MOV.U32 R60, RZ, RZ, -0x1 ;  /* 0xffffffffff3c7424 */ /* 0x000fe200078e00ff */
[----:B------:R-:W-:Y:S01]  /*68e0*/  MOV R23, 0xffffffff ;  /* 0xffffffff00177802 */ /* 0x000fe20000000f00 */
[----:B------:R-:W-:Y:S01]  /*68f0*/  USEL UR38, UR38, URZ, UP0 ;  /* 0x0000003f26267287 */ /* 0x000fe20008000000 */
[----:B------:R-:W-:-:S13]  /*6900*/  ISETP.GE.U32.AND.EX P0, PT, R17, UR5, PT, P0 ;  /* 0x0000000511007c0c */ /* 0x000fda000bf06100 */
[----:B------:R-:W-:Y:S05]  /*6910*/  @P0 BRA `(.L_x_166) ;  /* 0x0000000400680947 */ /* 0x000fea0003800000 */
[----:B------:R-:W2:Y:S01]  /*6920*/  S2R R12, SR_CTAID.X ;  /* 0x00000000000c7919 */ /* 0x000ea20000002500 */
[----:B------:R-:W3:Y:S01]  /*6930*/  LDC.64 R10, c[0x0][0x8d0] ;  /* 0x00023400ff0a7b82 */ /* 0x000ee20000000a00 */
[----:B------:R-:W-:Y:S01]  /*6940*/  ULDC UR4, c[0x0][0x150] ;  /* 0x0000540000047ab9 */ /* 0x000fe20000000800 */
[----:B------:R-:W-:Y:S01]  /*6950*/  MOV R8, R16 ;  /* 0x0000001000087202 */ /* 0x000fe20000000f00 */
[----:B------:R-:W4:Y:S01]  /*6960*/  S2R R24, SR_CTAID.Y ;  /* 0x0000000000187919 */ /* 0x000f220000002600 */
[----:B------:R-:W-:-:S04]  /*6970*/  IMAD.MOV.U32 R9, RZ, RZ, R17 ;  /* 0x000000ffff097224 */ /* 0x000fc800078e0011 */
[----:B------:R-:W4:Y:S08]  /*6980*/  LDC R25, c[0x0][0x144] ;  /* 0x00005100ff197b82 */ /* 0x000f300000000800 */
[----:B------:R-:W4:Y:S08]  /*6990*/  LDC R0, c[0x0][0x8d8] ;  /* 0x00023600ff007b82 */ /* 0x000f300000000800 */
[----:B-1----:R-:W1:Y:S01]  /*69a0*/  LDC.64 R14, c[0x0][0x8c8] ;  /* 0x00023200ff0e7b82 */ /* 0x002e620000000a00 */
[----:B---3--:R-:W-:-:S04]  /*69b0*/  ISETP.NE.U32.AND P0, PT, R10, RZ, PT ;  /* 0x000000ff0a00720c */ /* 0x008fc80003f05070 */
[----:B------:R-:W-:Y:S02]  /*69c0*/  ISETP.NE.AND.EX P0, PT, R11, RZ, PT, P0 ;  /* 0x000000ff0b00720c */ /* 0x000fe40003f05300 */
[----:B--2---:R-:W-:-:S05]  /*69d0*/  I2FP.F32.U32 R3, R12 ;  /* 0x0000000c00037245 */ /* 0x004fca0000201000 */
[----:B------:R-:W-:-:S04]  /*69e0*/  FMUL R3, R3, UR4 ;  /* 0x0000000403037c20 */ /* 0x000fc80008400000 */
[----:B------:R2:W3:Y:S02]  /*69f0*/  F2I.U32.TRUNC.NTZ R23, R3 ;  /* 0x0000000300177305 */ /* 0x0004e4000020f000 */
[----:B----4-:R-:W-:Y:S05]  /*6a00*/  @!P0 BRA `(.L_x_167) ;  /* 0x0000000000288947 */ /* 0x010fea0003800000 */
[----:B--2---:R-:W2:Y:S02]  /*6a10*/  LDC R3, c[0x0][0x8dc] ;  /* 0x00023700ff037b82 */ /* 0x004ea40000000800 */
[----:B--2---:R-:W-:-:S04]  /*6a20*/  IADD3 R3, P0, R16, R3, RZ ;  /* 0x0000000310037210 */ /* 0x004fc80007f1e0ff */
[----:B------:R-:W-:-:S05]  /*6a30*/  IADD3.X R13, RZ, R17, RZ, P0, !PT ;  /* 0x00000011ff0d7210 */ /* 0x000fca00007fe4ff */
[----:B------:R-:W-:-:S04]  /*6a40*/  IMAD.WIDE.U32 R4, R13, R10, RZ ;  /* 0x0000000a0d047225 */ /* 0x000fc800078e00ff */
[----:B------:R-:W-:-:S04]  /*6a50*/  IMAD.WIDE.U32 R6, P0, R3, R11, R4 ;  /* 0x0000000b03067225 */ /* 0x000fc80007800004 */
[----:B------:R-:W-:Y:S01]  /*6a60*/  IMAD.WIDE.U32 R4, R3, R10, RZ ;  /* 0x0000000a03047225 */ /* 0x000fe200078e00ff */
[----:B------:R-:W-:-:S03]  /*6a70*/  MOV R8, R7 ;  /* 0x0000000700087202 */ /* 0x000fc60000000f00 */
[----:B------:R-:W-:Y:S01]  /*6a80*/  IMAD.X R9, RZ, RZ, RZ, P0 ;  /* 0x000000ffff097224 */ /* 0x000fe200000e06ff */
[----:B------:R-:W-:-:S05]  /*6a90*/  IADD3 RZ, P0, R5, R6, RZ ;  /* 0x0000000605ff7210 */ /* 0x000fca0007f1e0ff */
[----:B------:R-:W-:-:S08]  /*6aa0*/  IMAD.WIDE.U32.X R8, R13, R11, R8, P0 ;  /* 0x0000000b0d087225 */ /* 0x000fd000000e0408 */
.L_x_167:
[----:B------:R-:W4:Y:S01]  /*6ab0*/  LDC.64 R20, c[0x0][0x8e8] ;  /* 0x00023a00ff147b82 */ /* 0x000f220000000a00 */
[-CC-:B------:R-:W-:Y:S01]  /*6ac0*/  SHF.R.U64 R31, R8, R0.reuse, R9.reuse ;  /* 0x00000000081f7219 */ /* 0x180fe20000001209 */
[----:B------:R-:W-:Y:S01]  /*6ad0*/  ULDC UR4, c[0x0][0x154] ;  /* 0x0000550000047ab9 */ /* 0x000fe20000000800 */
[----:B------:R-:W-:Y:S01]  /*6ae0*/  SHF.R.U32.HI R0, RZ, R0, R9 ;  /* 0x00000000ff007219 */ /* 0x000fe20000011609 */
[----:B------:R-:W-:Y:S01]  /*6af0*/  IMAD.MOV.U32 R7, RZ, RZ, 0x1 ;  /* 0x00000001ff077424 */ /* 0x000fe200078e00ff */
[----:B--2---:R-:W-:Y:S02]  /*6b00*/  IADD3 R3, P0, RZ, -R31, RZ ;  /* 0x8000001fff037210 */ /* 0x004fe40007f1e0ff */
[----:B---3--:R-:W-:Y:S01]  /*6b10*/  IADD3 R23, -R23, RZ, RZ ;  /* 0x000000ff17177210 */ /* 0x008fe20007ffe1ff */
[----:B------:R-:W2:Y:S02]  /*6b20*/  LDC R6, c[0x0][0x8c0] ;  /* 0x00023000ff067b82 */ /* 0x000ea40000000800 */
[----:B------:R-:W-:-:S02]  /*6b30*/  IMAD.X R5, RZ, RZ, ~R0, P0 ;  /* 0x000000ffff057224 */ /* 0x000fc400000e0e00 */
[----:B------:R-:W-:Y:S02]  /*6b40*/  IMAD R26, R25, R23, R12 ;  /* 0x00000017191a7224 */ /* 0x000fe400078e020c */
[-C--:B-1----:R-:W-:Y:S02]  /*6b50*/  IMAD R0, R5, R14.reuse, RZ ;  /* 0x0000000e05007224 */ /* 0x082fe400078e02ff */
[----:B------:R-:W1:Y:S01]  /*6b60*/  LDC R8, c[0x0][0x8b0] ;  /* 0x00022c00ff087b82 */ /* 0x000e620000000800 */
[----:B------:R-:W-:-:S04]  /*6b70*/  IMAD.WIDE.U32 R4, R3, R14, R16 ;  /* 0x0000000e03047225 */ /* 0x000fc800078e0010 */
[----:B------:R-:W-:Y:S01]  /*6b80*/  IMAD R3, R3, R15, R0 ;  /* 0x0000000f03037224 */ /* 0x000fe200078e0200 */
[----:B------:R-:W-:Y:S02]  /*6b90*/  I2FP.F32.U32 R0, R24 ;  /* 0x0000001800007245 */ /* 0x000fe40000201000 */
[----:B------:R-:W3:Y:S01]  /*6ba0*/  LDC R28, c[0x0][0x900] ;  /* 0x00024000ff1c7b82 */ /* 0x000ee20000000800 */
[----:B------:R-:W-:Y:S01]  /*6bb0*/  IMAD.IADD R3, R5, 0x1, R3 ;  /* 0x0000000105037824 */ /* 0x000fe200078e0203 */
[----:B----4-:R-:W-:Y:S01]  /*6bc0*/  ISETP.NE.U32.AND P0, PT, R20, RZ, PT ;  /* 0x000000ff1400720c */ /* 0x010fe20003f05070 */
[----:B------:R-:W-:Y:S01]  /*6bd0*/  FMUL R0, R0, UR4 ;  /* 0x0000000400007c20 */ /* 0x000fe20008400000 */
[----:B------:R-:W-:Y:S02]  /*6be0*/  MOV R5, 0xffffffff ;  /* 0xffffffff00057802 */ /* 0x000fe40000000f00 */
[----:B------:R-:W-:Y:S01]  /*6bf0*/  ISETP.NE.AND.EX P0, PT, R21, RZ, PT, P0 ;  /* 0x000000ff1500720c */ /* 0x000fe20003f05300 */
[----:B------:R4:W3:Y:S01]  /*6c00*/  F2I.U32.TRUNC.NTZ R13, R0 ;  /* 0x00000000000d7305 */ /* 0x0008e2000020f000 */
[----:B------:R-:W4:Y:S01]  /*6c10*/  LDC R15, c[0x0][0x148] ;  /* 0x00005200ff0f7b82 */ /* 0x000f220000000800 */
[----:B--2---:R-:W-:-:S02]  /*6c20*/  SHF.R.U64 R12, R4, R6, R3 ;  /* 0x00000006040c7219 */ /* 0x004fc40000001203 */
[----:B------:R-:W-:-:S05]  /*6c30*/  SHF.R.U32.HI R3, RZ, R6, R3 ;  /* 0x00000006ff037219 */ /* 0x000fca0000011603 */
[----:B------:R-:W2:Y:S01]  /*6c40*/  LDC R25, c[0x0][0x8a8] ;  /* 0x00022a00ff197b82 */ /* 0x000ea20000000800 */
[-CC-:B-1----:R-:W-:Y:S02]  /*6c50*/  SHF.R.U64 R10, R12, R8.reuse, R3.reuse ;  /* 0x000000080c0a7219 */ /* 0x182fe40000001203 */
[----:B------:R-:W-:-:S05]  /*6c60*/  SHF.R.U32.HI R3, RZ, R8, R3 ;  /* 0x00000008ff037219 */ /* 0x000fca0000011603 */
[----:B------:R-:W1:Y:S01]  /*6c70*/  LDC R27, c[0x0][0x8f0] ;  /* 0x00023c00ff1b7b82 */ /* 0x000e620000000800 */
[-C--:B---3--:R-:W-:Y:S02]  /*6c80*/  SHF.L.U32 R4, R5, R28.reuse, RZ ;  /* 0x0000001c05047219 */ /* 0x088fe400000006ff */
[-CC-:B------:R-:W-:Y:S02]  /*6c90*/  SHF.R.U64 R14, R10, R28.reuse, R3.reuse ;  /* 0x0000001c0a0e7219 */ /* 0x180fe40000001203 */
[----:B------:R-:W-:Y:S02]  /*6ca0*/  SHF.R.U32.HI R5, RZ, R28, R3 ;  /* 0x0000001cff057219 */ /* 0x000fe40000011603 */
[----:B------:R-:W-:Y:S01]  /*6cb0*/  LOP3.LUT R23, RZ, R4, RZ, 0x33, !PT ;  /* 0x00000004ff177212 */ /* 0x000fe200078e33ff */
[----:B------:R-:W3:Y:S01]  /*6cc0*/  LDC R29, c[0x0][0x8e0] ;  /* 0x00023800ff1d7b82 */ /* 0x000ee20000000800 */
[----:B------:R-:W-:Y:S02]  /*6cd0*/  SHF.L.U32 R28, R7, R28, RZ ;  /* 0x0000001c071c7219 */ /* 0x000fe400000006ff */
[----:B------:R-:W-:-:S05]  /*6ce0*/  MOV R4, R14 ;  /* 0x0000000e00047202 */ /* 0x000fca0000000f00 */
[----:B------:R-:W1:Y:S01]  /*6cf0*/  LDC R30, c[0x0][0x8b8] ;  /* 0x00022e00ff1e7b82 */ /* 0x000e620000000800 */
[----:B------:R-:W-:Y:S05]  /*6d00*/  @!P0 BRA `(.L_x_168) ;  /* 0x0000000000288947 */ /* 0x000fea0003800000 */
[----:B------:R-:W5:Y:S02]  /*6d10*/  LDC R3, c[0x0][0x8f4] ;  /* 0x00023d00ff037b82 */ /* 0x000f640000000800 */
[----:B-----5:R-:W-:-:S05]  /*6d20*/  IADD3 R3, P0, R14, R3, RZ ;  /* 0x000000030e037210 */ /* 0x020fca0007f1e0ff */
[----:B------:R-:W-:-:S04]  /*6d30*/  IMAD.X R11, RZ, RZ, R5, P0 ;  /* 0x000000ffff0b7224 */ /* 0x000fc800000e0605 */
[----:B------:R-:W-:-:S04]  /*6d40*/  IMAD.WIDE.U32 R4, R11, R20, RZ ;  /* 0x000000140b047225 */ /* 0x000fc800078e00ff */
[----:B------:R-:W-:-:S04]  /*6d50*/  IMAD.WIDE.U32 R6, P0, R3, R21, R4 ;  /* 0x0000001503067225 */ /* 0x000fc80007800004 */
[----:B------:R-:W-:Y:S01]  /*6d60*/  IMAD.WIDE.U32 R4, R3, R20, RZ ;  /* 0x0000001403047225 */ /* 0x000fe200078e00ff */
[----:B------:R-:W-:-:S03]  /*6d70*/  IADD3.X R9, RZ, RZ, RZ, P0, !PT ;  /* 0x000000ffff097210 */ /* 0x000fc600007fe4ff */
[----:B------:R-:W-:Y:S01]  /*6d80*/  IMAD.MOV.U32 R8, RZ, RZ, R7 ;  /* 0x000000ffff087224 */ /* 0x000fe200078e0007 */
[----:B------:R-:W-:-:S05]  /*6d90*/  IADD3 RZ, P0, R5, R6, RZ ;  /* 0x0000000605ff7210 */ /* 0x000fca0007f1e0ff */
[----:B------:R-:W-:-:S08]  /*6da0*/  IMAD.WIDE.U32.X R4, R11, R21, R8, P0 ;  /* 0x000000150b047225 */ /* 0x000fd000000e0408 */
.L_x_168:
[----:B------:R-:W-:Y:S02]  /*6db0*/  ISETP.NE.AND P0, PT, R2, 0x1, PT ;  /* 0x000000010200780c */ /* 0x000fe40003f05270 */
[----:B-1--4-:R-:W-:Y:S01]  /*6dc0*/  SHF.R.U64 R0, R4, R27, R5 ;  /* 0x0000001b04007219 */ /* 0x012fe20000001205 */
[----:B--2---:R-:W-:Y:S01]  /*6dd0*/  VIADD R5, R25, 0xffffffff ;  /* 0xffffffff19057836 */ /* 0x004fe20000000000 */
[----:B------:R-:W-:Y:S02]  /*6de0*/  LOP3.LUT R23, R10, R23, RZ, 0xc0, !PT ;  /* 0x000000170a177212 */ /* 0x000fe400078ec0ff */
[----:B------:R-:W-:Y:S02]  /*6df0*/  IADD3 R13, -R13, RZ, RZ ;  /* 0x000000ff0d0d7210 */ /* 0x000fe40007ffe1ff */
[----:B------:R-:W-:Y:S01]  /*6e00*/  IADD3 R3, -R0, RZ, RZ ;  /* 0x000000ff00037210 */ /* 0x000fe20007ffe1ff */
[----:B------:R-:W-:Y:S01]  /*6e10*/  IMAD R23, R28, R0, R23 ;  /* 0x000000001c177224 */ /* 0x000fe200078e0217 */
[----:B------:R-:W-:-:S02]  /*6e20*/  LOP3.LUT R5, R12, R5, RZ, 0xc0, !PT ;  /* 0x000000050c057212 */ /* 0x000fc400078ec0ff */
[----:B------:R-:W-:Y:S01]  /*6e30*/  R2UR UR47, R31 ;  /* 0x000000001f2f72ca */ /* 0x000fe200000e0000 */
[----:B------:R-:W-:Y:S02]  /*6e40*/  @P0 IMAD R26, R15, R13, R24 ;  /* 0x0000000d0f1a0224 */ /* 0x000fe400078e0218 */
[----:B---3--:R-:W-:Y:S02]  /*6e50*/  IMAD R0, R3, R29, R14 ;  /* 0x0000001d03007224 */ /* 0x008fe400078e020e */
[----:B------:R-:W-:Y:S02]  /*6e60*/  IMAD R23, R23, R30, R26 ;  /* 0x0000001e17177224 */ /* 0x000fe400078e021a */
[----:B------:R-:W-:Y:S02]  /*6e70*/  IMAD R0, R0, R25, R5 ;  /* 0x0000001900007224 */ /* 0x000fe400078e0205 */
[----:B------:R-:W-:-:S03]  /*6e80*/  IMAD.MOV.U32 R3, RZ, RZ, 0x1 ;  /* 0x00000001ff037424 */ /* 0x000fc600078e00ff */
[----:B------:R-:W-:Y:S02]  /*6e90*/  SEL R60, R0, R23, !P0 ;  /* 0x00000017003c7207 */ /* 0x000fe40004000000 */
[----:B------:R-:W-:Y:S02]  /*6ea0*/  SEL R23, R23, R0, !P0 ;  /* 0x0000000017177207 */ /* 0x000fe40004000000 */
[----:B------:R-:W-:-:S07]  /*6eb0*/  PRMT R0, R3, 0x7610, R0 ;  /* 0x0000761003007816 */ /* 0x000fce0000000000 */
.L_x_166:
[----:B------:R-:W-:Y:S01]  /*6ec0*/  UIADD3 UR48, UR10, 0x1, URZ ;  /* 0x000000010a307890 */ /* 0x000fe2000fffe03f */
[----:B------:R-:W-:Y:S01]  /*6ed0*/  LOP3.LUT P0, RZ, R0, 0xff, RZ, 0xc0, !PT ;  /* 0x000000ff00ff7812 */ /* 0x000fe2000780c0ff */
[----:B------:R-:W-:Y:S02]  /*6ee0*/  ULOP3.LUT UR43, UR8, 0x7, URZ, 0xc0, !UPT ;  /* 0x00000007082b7892 */ /* 0x000fe4000f8ec03f */
[----:B------:R-:W-:Y:S02]  /*6ef0*/  UISETP.NE.AND UP0, UPT, UR48, 0x3, UPT ;  /* 0x000000033000788c */ /* 0x000fe4000bf05270 */
[----:B------:R-:W-:Y:S02]  /*6f00*/  UIADD3 UR39, UR39, 0x2, URZ ;  /* 0x0000000227277890 */ /* 0x000fe4000fffe03f */
[----:B------:R-:W-:Y:S02]  /*6f10*/  USEL UR49, URZ, 0x1, UP0 ;  /* 0x000000013f317887 */ /* 0x000fe40008000000 */
[----:B------:R-:W-:-:S02]  /*6f20*/  USEL UR48, UR48, URZ, UP0 ;  /* 0x0000003f30307287 */ /* 0x000fc40008000000 */
[----:B------:R-:W-:Y:S02]  /*6f30*/  ULOP3.LUT UR49, UR9, UR49, URZ, 0x3c, !UPT ;  /* 0x0000003109317292 */ /* 0x000fe4000f8e3c3f */
[----:B------:R-:W-:Y:S10]  /*6f40*/  @P0 BRA `(.L_x_169) ;  /* 0xffffffa4005c0947 */ /* 0x000ff4000383ffff */
[----:B------:R-:W-:-:S13]  /*6f50*/  PLOP3.LUT P0, PT, PT, PT, PT, 0x8, 0x0 ;  /* 0x000000000000781c */ /* 0x000fda0003f0e170 */
.L_x_19:
[----:B------:R-:W-:Y:S05]  /*6f60*/  @P0 BRA `(.L_x_11) ;  /* 0x0000002800f00947 */ /* 0x000fea0003800000 */
[----:B------:R-:W-:Y:S01]  /*6f70*/  ULDC.64 UR6, c[0x0][0x588] ;  /* 0x0001620000067ab9 */ /* 0x000fe20000000a00 */
[----:B------:R-:W-:Y:S01]  /*6f80*/  ULDC.64 UR4, c[0x0][0x590] ;  /* 0x0001640000047ab9 */ /* 0x000fe20000000a00 */
[----:B------:R-:W-:Y:S01]  /*6f90*/  ISETP.NE.U32.AND P0, PT, RZ, UR6, PT ;  /* 0x00000006ff007c0c */ /* 0x000fe2000bf05070 */
[----:B------:R-:W-:-:S04]  /*6fa0*/  DEPBAR.LE SB0, 0x0 ;  /* 0x000080000000791a */ /* 0x000fc80000000000 */
[----:B------:R-:W-:Y:S01]  /*6fb0*/  ISETP.NE.U32.AND P1, PT, RZ, UR4, PT ;  /* 0x00000004ff007c0c */ /* 0x000fe2000bf25070 */
[----:B------:R-:W-:Y:S01]  /*6fc0*/  BSSY B0, `(.L_x_170) ;  /* 0x0000015000007945 */ /* 0x000fe20003800000 */
[----:B------:R-:W-:Y:S02]  /*6fd0*/  ISETP.NE.AND.EX P0, PT, RZ, UR7, PT, P0 ;  /* 0x00000007ff007c0c */ /* 0x000fe4000bf05300 */
[----:B------:R-:W-:-:S13]  /*6fe0*/  ISETP.NE.AND.EX P1, PT, RZ, UR5, PT, P1 ;  /* 0x00000005ff007c0c */ /* 0x000fda000bf25310 */
[----:B------:R-:W-:Y:S05]  /*6ff0*/  @P0 BRA P1, `(.L_x_171) ;  /* 0x0000000000440947 */ /* 0x000fea0000800000 */
[----:B------:R-:W-:-:S04]  /*7000*/  ISETP.NE.U32.AND P0, PT, RZ, UR4, PT ;  /* 0x00000004ff007c0c */ /* 0x000fc8000bf05070 */
[----:B------:R-:W-:-:S13]  /*7010*/  ISETP.NE.AND.EX P0, PT, RZ, UR5, PT, P0 ;  /* 0x00000005ff007c0c */ /* 0x000fda000bf05300 */
[----:B------:R-:W-:Y:S05]  /*7020*/  @!P0 BRA `(.L_x_172) ;  /* 0x00000000002c8947 */ /* 0x000fea0003800000 */
[----:B------:R-:W-:-:S13]  /*7030*/  LOP3.LUT P0, RZ, R56, 0xff, RZ, 0xc0, !PT ;  /* 0x000000ff38ff7812 */ /* 0x000fda000780c0ff */
[----:B------:R-:W-:Y:S05]  /*7040*/  @!P0 BRA `(.L_x_173) ;  /* 0x0000000000108947 */ /* 0x000fea0003800000 */
[----:B-----5:R-:W-:-:S13]  /*7050*/  FSETP.NEU.AND P0, PT, R57, RZ, PT ;  /* 0x000000ff3900720b */ /* 0x020fda0003f0d000 */
[----:B------:R-:W-:Y:S05]  /*7060*/  @!P0 BREAK B0 ;  /* 0x0000000000008942 */ /* 0x000fea0003800000 */
[----:B------:R-:W-:Y:S05]  /*7070*/  @P0 BRA `(.L_x_171) ;  /* 0x0000000000240947 */ /* 0x000fea0003800000 */
[----:B------:R-:W-:Y:S05]  /*7080*/  BRA `(.L_x_11) ;  /* 0x0000002800a87947 */ /* 0x000fea0003800000 */
.L_x_173:
[----:B------:R-:W-:-:S04]  /*7090*/  ISETP.NE.U32.AND P0, PT, RZ, UR6, PT ;  /* 0x00000006ff007c0c */ /* 0x000fc8000bf05070 */
[----:B------:R-:W-:-:S13]  /*70a0*/  ISETP.NE.AND.EX P0, PT, RZ, UR7, PT, P0 ;  /* 0x00000007ff007c0c */ /* 0x000fda000bf05300 */
[----:B------:R-:W-:Y:S05]  /*70b0*/  @!P0 BREAK B0 ;  /* 0x0000000000008942 */ /* 0x000fea0003800000 */
[----:B------:R-:W-:Y:S05]  /*70c0*/  @P0 BRA `(.L_x_171) ;  /* 0x0000000000100947 */ /* 0x000fea0003800000 */
[----:B------:R-:W-:Y:S05]  /*70d0*/  BRA `(.L_x_11) ;  /* 0x0000002800947947 */ /* 0x000fea0003800000 */
.L_x_172:
[----:B-----5:R-:W-:-:S13]  /*70e0*/  FSETP.NEU.AND P0, PT, R57, RZ, PT ;  /* 0x000000ff3900720b */ /* 0x020fda0003f0d000 */
[----:B------:R-:W-:Y:S05]  /*70f0*/  @!P0 BREAK B0 ;  /* 0x0000000000008942 */ /* 0x000fea0003800000 */
[----:B------:R-:W-:Y:S05]  /*7100*/  @!P0 BRA `(.L_x_11) ;  /* 0x0000002800888947 */ /* 0x000fea0003800000 */
.L_x_171:
[----:B------:R-:W-:Y:S05]  /*7110*/  BSYNC B0 ;  /* 0x0000000000007941 */ /* 0x000fea0003800000 */
.L_x_170:
[----:B------:R-:W-:-:S04]  /*7120*/  LOP3.LUT R19, R19, 0x1, RZ, 0xfc, !PT ;  /* 0x0000000113137812 */ /* 0x000fc800078efcff */
[----:B------:R-:W-:-:S13]  /*7130*/  ISETP.NE.AND P0, PT, R19, 0x3, PT ;  /* 0x000000031300780c */ /* 0x000fda0003f05270 */
[----:B------:R-:W-:Y:S05]  /*7140*/  @!P0 BRA `(.L_x_174) ;  /* 0x0000000000048947 */ /* 0x000fea0003800000 */
[----:B------:R-:W-:Y:S01]  /*7150*/  BPT.TRAP 0x1 ;  /* 0x000000040000795c */ /* 0x000fe20000300000 */
.L_x_174:
[----:B------:R-:W3:Y:S01]  /*7160*/  S2UR UR5, SR_CgaCtaId ;  /* 0x00000000000579c3 */ /* 0x000ee20000008800 */
[----:B------:R-:W-:Y:S02]  /*7170*/  UMOV UR4, 0x400 ;  /* 0x0000040000047882 */ /* 0x000fe40000000000 */
[----:B---3--:R-:W-:-:S04]  /*7180*/  ULEA UR4, UR5, UR4, 0x18 ;  /* 0x0000000405047291 */ /* 0x008fc8000f8ec03f */
[----:B------:R-:W-:-:S04]  /*7190*/  ULEA UR4, UR38, UR4, 0x3 ;  /* 0x0000000426047291 */ /* 0x000fc8000f8e183f */
[----:B------:R-:W-:-:S04]  /*71a0*/  UIADD3 UR4, UR4, 0x98, URZ ;  /* 0x0000009804047890 */ /* 0x000fc8000fffe03f */
[----:B------:R-:W-:-:S09]  /*71b0*/  UPRMT UR4, UR5, 0x654, UR4 ;  /* 0x0000065405047896 */ /* 0x000fd20008000004 */
[----:B------:R-:W-:Y:S01]  /*71c0*/  SYNCS.ARRIVE.TRANS64.RED.A1T0 RZ, [UR4], RZ ;  /* 0x000000ffffff79a7 */ /* 0x000fe20008100404 */
[----:B------:R-:W-:Y:S05]  /*71d0*/  BRA `(.L_x_11) ;  /* 0x0000002800547947 */ /* 0x000fea0003800000 */
.L_x_10:
[----:B------:R-:W-:Y:S01]  /*71e0*/  ULDC.64 UR4, c[0x0][0x8f8] ;  /* 0x00023e0000047ab9 */ /* 0x000fe20000000a00 */
[----:B------:R-:W-:Y:S01]  /*71f0*/  PRMT R10, RZ, 0x7610, R10 ;  /* 0x00007610ff0a7816 */ /* 0x000fe2000000000a */
[----:B------:R-:W-:Y:S01]  /*7200*/  IMAD.MOV.U32 R7, RZ, RZ, -0x1 ;  /* 0xffffffffff077424 */ /* 0x000fe200078e00ff */
[----:B------:R-:W-:Y:S02]  /*7210*/  ISETP.GE.U32.AND P1, PT, R16, UR4, PT ;  /* 0x0000000410007c0c */ /* 0x000fe4000bf26070 */
[----:B------:R-:W-:Y:S02]  /*7220*/  MOV R13, 0xffffffff ;  /* 0xffffffff000d7802 */ /* 0x000fe40000000f00 */
[----:B------:R-:W-:Y:S02]  /*7230*/  ISETP.GE.U32.AND.EX P1, PT, R17, UR5, PT, P1 ;  /* 0x0000000511007c0c */ /* 0x000fe4000bf26110 */
[----:B------:R-:W-:-:S11]  /*7240*/  MOV R6, 0xffffffff ;  /* 0xffffffff00067802 */ /* 0x000fd60000000f00 */
[----:B------:R-:W-:Y:S05]  /*7250*/  @P1 BRA `(.L_x_175) ;  /* 0x00000004005c1947 */ /* 0x000fea0003800000 */
[----:B------:R-:W1:Y:S01]  /*7260*/  LDC.64 R14, c[0x0][0x8d0] ;  /* 0x00023400ff0e7b82 */ /* 0x000e620000000a00 */
[----:B------:R-:W-:Y:S01]  /*7270*/  IMAD.MOV.U32 R12, RZ, RZ, R16 ;  /* 0x000000ffff0c7224 */ /* 0x000fe200078e0010 */
[----:B------:R-:W-:-:S06]  /*7280*/  MOV R13, R17 ;  /* 0x00000011000d7202 */ /* 0x000fcc0000000f00 */
[----:B------:R-:W2:Y:S08]  /*7290*/  LDC R20, c[0x0][0x8d8] ;  /* 0x00023600ff147b82 */ /* 0x000eb00000000800 */
[----:B------:R-:W3:Y:S01]  /*72a0*/  LDC.64 R24, c[0x0][0x8c8] ;  /* 0x00023200ff187b82 */ /* 0x000ee20000000a00 */
[----:B-1----:R-:W-:-:S04]  /*72b0*/  ISETP.NE.U32.AND P1, PT, R14, RZ, PT ;  /* 0x000000ff0e00720c */ /* 0x002fc80003f25070 */
[----:B------:R-:W-:-:S13]  /*72c0*/  ISETP.NE.AND.EX P1, PT, R15, RZ, PT, P1 ;  /* 0x000000ff0f00720c */ /* 0x000fda0003f25310 */
[----:B--23--:R-:W-:Y:S05]  /*72d0*/  @!P1 BRA `(.L_x_176) ;  /* 0x0000000000289947 */ /* 0x00cfea0003800000 */
[----:B------:R-:W1:Y:S02]  /*72e0*/  LDC R7, c[0x0][0x8dc] ;  /* 0x00023700ff077b82 */ /* 0x000e640000000800 */
[----:B-1----:R-:W-:-:S05]  /*72f0*/  IADD3 R13, P1, R16, R7, RZ ;  /* 0x00000007100d7210 */ /* 0x002fca0007f3e0ff */
        /* <DEDUP_REMOVED lines=8> */
.L_x_176:
[--C-:B------:R-:W-:Y:S01]  /*7380*/  SHF.R.U64 R14, R12, R20, R13.reuse ;  /* 0x000000140c0e7219 */ /* 0x100fe2000000120d */
[----:B------:R-:W1:Y:S01]  /*7390*/  LDC R26, c[0x0][0x8c0] ;  /* 0x00023000ff1a7b82 */ /* 0x000e620000000800 */
[----:B------:R-:W-:Y:S01]  /*73a0*/  I2FP.F32.U32 R7, R8 ;  /* 0x0000000800077245 */ /* 0x000fe20000201000 */
[----:B------:R-:W-:Y:S01]  /*73b0*/  ULDC UR4, c[0x0][0x150] ;  /* 0x0000540000047ab9 */ /* 0x000fe20000000800 */
[----:B------:R-:W-:Y:S02]  /*73c0*/  SHF.R.U32.HI R6, RZ, R20, R13 ;  /* 0x00000014ff067219 */ /* 0x000fe4000001160d */
[----:B------:R-:W-:Y:S01]  /*73d0*/  IADD3 R9, P1, RZ, -R14, RZ ;  /* 0x8000000eff097210 */ /* 0x000fe20007f3e0ff */
[----:B------:R-:W-:Y:S01]  /*73e0*/  FMUL R13, R7, UR4 ;  /* 0x00000004070d7c20 */ /* 0x000fe20008400000 */
[----:B------:R-:W-:Y:S01]  /*73f0*/  ULDC UR4, c[0x0][0x154] ;  /* 0x0000550000047ab9 */ /* 0x000fe20000000800 */
[----:B------:R-:W2:Y:S01]  /*7400*/  LDC.64 R28, c[0x0][0x8e8] ;  /* 0x00023a00ff1c7b82 */ /* 0x000ea20000000a00 */
[----:B------:R-:W-:Y:S01]  /*7410*/  IADD3.X R11, RZ, ~R6, RZ, P1, !PT ;  /* 0x80000006ff0b7210 */ /* 0x000fe20000ffe4ff */
[----:B------:R-:W-:-:S02]  /*7420*/  IMAD.WIDE.U32 R6, R9, R24, R16 ;  /* 0x0000001809067225 */ /* 0x000fc400078e0010 */
[----:B------:R-:W3:Y:S02]  /*7430*/  F2I.U32.TRUNC.NTZ R13, R13 ;  /* 0x0000000d000d7305 */ /* 0x000ee4000020f000 */
[----:B------:R-:W-:Y:S02]  /*7440*/  IMAD R10, R11, R24, RZ ;  /* 0x000000180b0a7224 */ /* 0x000fe400078e02ff */
[----:B------:R-:W4:Y:S02]  /*7450*/  LDC R15, c[0x0][0x144] ;  /* 0x00005100ff0f7b82 */ /* 0x000f240000000800 */
[----:B------:R-:W-:Y:S02]  /*7460*/  IMAD R9, R9, R25, R10 ;  /* 0x0000001909097224 */ /* 0x000fe400078e020a */
[----:B------:R-:W-:Y:S02]  /*7470*/  IMAD.MOV.U32 R10, RZ, RZ, -0x1 ;  /* 0xffffffffff0a7424 */ /* 0x000fe400078e00ff */
[----:B------:R-:W-:Y:S01]  /*7480*/  IMAD.IADD R7, R7, 0x1, R9 ;  /* 0x0000000107077824 */ /* 0x000fe200078e0209 */
[----:B------:R-:W-:Y:S01]  /*7490*/  I2FP.F32.U32 R9, R3 ;  /* 0x0000000300097245 */ /* 0x000fe20000201000 */
[----:B------:R-:W5:Y:S03]  /*74a0*/  LDC R20, c[0x0][0x8b0] ;  /* 0x00022c00ff147b82 */ /* 0x000f660000000800 */
[----:B-1----:R-:W-:Y:S01]  /*74b0*/  SHF.R.U64 R12, R6, R26, R7 ;  /* 0x0000001a060c7219 */ /* 0x002fe20000001207 */
[----:B------:R-:W-:Y:S01]  /*74c0*/  FMUL R9, R9, UR4 ;  /* 0x0000000409097c20 */ /* 0x000fe20008400000 */
[----:B---3--:R-:W-:-:S02]  /*74d0*/  IADD3 R6, -R13, RZ, RZ ;  /* 0x000000ff0d067210 */ /* 0x008fc40007ffe1ff */
[----:B------:R-:W-:Y:S01]  /*74e0*/  SHF.R.U32.HI R7, RZ, R26, R7 ;  /* 0x0000001aff077219 */ /* 0x000fe20000011607 */
[----:B------:R-:W1:Y:S01]  /*74f0*/  LDC R11, c[0x0][0x900] ;  /* 0x00024000ff0b7b82 */ /* 0x000e620000000800 */
[----:B--2---:R-:W-:-:S04]  /*7500*/  ISETP.NE.U32.AND P1, PT, R28, RZ, PT ;  /* 0x000000ff1c00720c */ /* 0x004fc80003f25070 */
[----:B------:R-:W-:-:S03]  /*7510*/  ISETP.NE.AND.EX P1, PT, R29, RZ, PT, P1 ;  /* 0x000000ff1d00720c */ /* 0x000fc60003f25310 */
[----:B------:R-:W2:Y:S01]  /*7520*/  LDC R24, c[0x0][0x148] ;  /* 0x00005200ff187b82 */ /* 0x000ea20000000800 */
[----:B----4-:R-:W-:Y:S01]  /*7530*/  IMAD R25, R15, R6, R8 ;  /* 0x000000060f197224 */ /* 0x010fe200078e0208 */
[----:B------:R-:W-:-:S06]  /*7540*/  MOV R8, 0x1 ;  /* 0x0000000100087802 */ /* 0x000fcc0000000f00 */
[----:B------:R-:W3:Y:S01]  /*7550*/  LDC R23, c[0x0][0x8a8] ;  /* 0x00022a00ff177b82 */ /* 0x000ee20000000800 */
[-CC-:B-----5:R-:W-:Y:S02]  /*7560*/  SHF.R.U64 R15, R12, R20.reuse, R7.reuse ;  /* 0x000000140c0f7219 */ /* 0x1a0fe40000001207 */
[----:B------:R-:W-:Y:S02]  /*7570*/  SHF.R.U32.HI R6, RZ, R20, R7 ;  /* 0x00000014ff067219 */ /* 0x000fe40000011607 */
[----:B------:R4:W1:Y:S03]  /*7580*/  F2I.U32.TRUNC.NTZ R20, R9 ;  /* 0x0000000900147305 */ /* 0x000866000020f000 */
[----:B------:R-:W2:Y:S01]  /*7590*/  LDC R27, c[0x0][0x8f0] ;  /* 0x00023c00ff1b7b82 */ /* 0x000ea20000000800 */
[-C--:B-1----:R-:W-:Y:S02]  /*75a0*/  SHF.R.U64 R21, R15, R11.reuse, R6 ;  /* 0x0000000b0f157219 */ /* 0x082fe40000001206 */
[----:B------:R-:W-:-:S02]  /*75b0*/  SHF.L.U32 R10, R10, R11, RZ ;  /* 0x0000000b0a0a7219 */ /* 0x000fc400000006ff */
[-C--:B------:R-:W-:Y:S01]  /*75c0*/  SHF.R.U32.HI R7, RZ, R11.reuse, R6 ;  /* 0x0000000bff077219 */ /* 0x080fe20000011606 */
[----:B------:R-:W-:Y:S01]  /*75d0*/  IMAD.MOV.U32 R6, RZ, RZ, R21 ;  /* 0x000000ffff067224 */ /* 0x000fe200078e0015 */
[----:B------:R-:W-:Y:S01]  /*75e0*/  SHF.L.U32 R26, R8, R11, RZ ;  /* 0x0000000b081a7219 */ /* 0x000fe200000006ff */
[----:B------:R-:W1:Y:S01]  /*75f0*/  LDC R30, c[0x0][0x8e0] ;  /* 0x00023800ff1e7b82 */ /* 0x000e620000000800 */
[----:B------:R-:W-:-:S07]  /*7600*/  LOP3.LUT R32, RZ, R10, RZ, 0x33, !PT ;  /* 0x0000000aff207212 */ /* 0x000fce00078e33ff */
[----:B------:R-:W1:Y:S01]  /*7610*/  LDC R31, c[0x0][0x8b8] ;  /* 0x00022e00ff1f7b82 */ /* 0x000e620000000800 */
[----:B----4-:R-:W-:Y:S05]  /*7620*/  @!P1 BRA `(.L_x_177) ;  /* 0x0000000000289947 */ /* 0x010fea0003800000 */
[----:B------:R-:W4:Y:S02]  /*7630*/  LDC R6, c[0x0][0x8f4] ;  /* 0x00023d00ff067b82 */ /* 0x000f240000000800 */
[----:B----4-:R-:W-:-:S04]  /*7640*/  IADD3 R11, P1, R21, R6, RZ ;  /* 0x00000006150b7210 */ /* 0x010fc80007f3e0ff */
        /* <DEDUP_REMOVED lines=8> */
.L_x_177:
[----:B------:R-:W-:Y:S01]  /*76d0*/  ISETP.NE.AND P1, PT, R2, 0x1, PT ;  /* 0x000000010200780c */ /* 0x000fe20003f25270 */
[----:B------:R-:W-:Y:S01]  /*76e0*/  IMAD.MOV R20, RZ, RZ, -R20 ;  /* 0x000000ffff147224 */ /* 0x000fe200078e0a14 */
[----:B--2---:R-:W-:Y:S02]  /*76f0*/  SHF.R.U64 R7, R6, R27, R7 ;  /* 0x0000001b06077219 */ /* 0x004fe40000001207 */
[----:B------:R-:W-:Y:S02]  /*7700*/  LOP3.LUT R6, R15, R32, RZ, 0xc0, !PT ;  /* 0x000000200f067212 */ /* 0x000fe400078ec0ff */
[----:B---3--:R-:W-:Y:S01]  /*7710*/  IADD3 R9, R23, -0x1, RZ ;  /* 0xffffffff17097810 */ /* 0x008fe20007ffe0ff */
[----:B------:R-:W-:Y:S01]  /*7720*/  IMAD.MOV R8, RZ, RZ, -R7 ;  /* 0x000000ffff087224 */ /* 0x000fe200078e0a07 */
[----:B------:R-:W-:Y:S01]  /*7730*/  MOV R10, 0x1 ;  /* 0x00000001000a7802 */ /* 0x000fe20000000f00 */
[----:B------:R-:W-:Y:S01]  /*7740*/  IMAD R6, R26, R7, R6 ;  /* 0x000000071a067224 */ /* 0x000fe200078e0206 */
[----:B------:R-:W-:-:S03]  /*7750*/  LOP3.LUT R12, R12, R9, RZ, 0xc0, !PT ;  /* 0x000000090c0c7212 */ /* 0x000fc600078ec0ff */
[----:B------:R-:W-:Y:S02]  /*7760*/  @P1 IMAD R25, R24, R20, R3 ;  /* 0x0000001418191224 */ /* 0x000fe400078e0203 */
[----:B-1----:R-:W-:Y:S02]  /*7770*/  IMAD R3, R8, R30, R21 ;  /* 0x0000001e08037224 */ /* 0x002fe400078e0215 */
[----:B------:R-:W-:Y:S02]  /*7780*/  IMAD R13, R6, R31, R25 ;  /* 0x0000001f060d7224 */ /* 0x000fe400078e0219 */
[----:B------:R-:W-:-:S05]  /*7790*/  IMAD R6, R3, R23, R12 ;  /* 0x0000001703067224 */ /* 0x000fca00078e020c */
[----:B------:R-:W-:Y:S02]  /*77a0*/  SEL R7, R6, R13, !P1 ;  /* 0x0000000d06077207 */ /* 0x000fe40004800000 */
[----:B------:R-:W-:Y:S01]  /*77b0*/  SEL R13, R13, R6, !P1 ;  /* 0x000000060d0d7207 */ /* 0x000fe20004800000 */
[----:B------:R-:W-:-:S07]  /*77c0*/  IMAD.MOV.U32 R6, RZ, RZ, R14 ;  /* 0x000000ffff067224 */ /* 0x000fce00078e000e */
.L_x_175:
[----:B------:R-:W-:-:S08]  /*77d0*/  NOP ;  /* 0x0000000000007918 */ /* 0x000fd00000000000 */
[----:B------:R-:W1:-:S00]  /*77e0*/  USETMAXREG.DEALLOC.CTAPOOL 0x28 ;  /* 0x00000028000079c8 */ /* 0x000e4000080e0500 */
[----:B-1----:R-:W-:-:S13]  /*77f0*/  ISETP.NE.AND P1, PT, R0, 0x1, PT ;  /* 0x000000010000780c */ /* 0x002fda0003f25270 */
[----:B------:R-:W-:Y:S05]  /*7800*/  @!P1 BRA `(.L_x_11) ;  /* 0x0000002000c89947 */ /* 0x000fea0003800000 */
[----:B------:R-:W-:Y:S05]  /*7810*/  @!P4 BRA `(.L_x_178) ;  /* 0x000000100050c947 */ /* 0x000fea0003800000 */
[----:B------:R-:W-:-:S13]  /*7820*/  ISETP.NE.OR P0, PT, R0, 0x2, P0 ;  /* 0x000000020000780c */ /* 0x000fda0000705670 */
[----:B------:R-:W-:Y:S05]  /*7830*/  @P0 BRA `(.L_x_11) ;  /* 0x0000002000bc0947 */ /* 0x000fea0003800000 */
[----:B------:R-:W-:-:S13]  /*7840*/  LOP3.LUT P1, RZ, R10, 0xff, RZ, 0xc0, !PT ;  /* 0x000000ff0aff7812 */ /* 0x000fda000782c0ff */
[----:B------:R-:W-:Y:S05]  /*7850*/  @!P1 BRA `(.L_x_179) ;  /* 0x0000000000189947 */ /* 0x000fea0003800000 */
[----:B------:R-:W-:Y:S01]  /*7860*/  UMOV UR4, 0x400 ;  /* 0x0000040000047882 */ /* 0x000fe20000000000 */
[----:B------:R-:W-:Y:S01]  /*7870*/  MOV R0, RZ ;  /* 0x000000ff00007202 */ /* 0x000fe20000000f00 */
[----:B------:R-:W-:-:S03]  /*7880*/  ULEA UR4, UR42, UR4, 0x18 ;  /* 0x000000042a047291 */ /* 0x000fc6000f8ec03f */
[----:B------:R-:W-:-:S06]  /*7890*/  SHF.L.U32 R0, R0, 0x1f, RZ ;  /* 0x0000001f00007819 */ /* 0x000fcc00000006ff */
[----:B------:R-:W1:Y:S02]  /*78a0*/  SYNCS.PHASECHK.TRANS64.TRYWAIT P0, [UR4+0xb8], R0 ;  /* 0x0000b800ff0075a7 */ /* 0x000e640008000144 */
[----:B-1----:R-:W-:Y:S05]  /*78b0*/  @!P0 BRA `(.L_x_180) ;  /* 0x0000002000f88947 */ /* 0x002fea0003800000 */
.L_x_179:
[----:B-1----:R-:W-:Y:S01]  /*78c0*/  PRMT R0, RZ, 0x7610, R0 ;  /* 0x00007610ff007816 */ /* 0x002fe20000000000 */
[----:B------:R-:W-:Y:S06]  /*78d0*/  @P3 BRA `(.L_x_181) ;  /* 0x0000000000243947 */ /* 0x000fec0003800000 */
[----:B------:R-:W-:Y:S02]  /*78e0*/  ULDC.64 UR4, c[0x0][0x588] ;  /* 0x0001620000047ab9 */ /* 0x000fe40000000a00 */
[----:B------:R-:W-:-:S04]  /*78f0*/  ISETP.NE.U32.AND P0, PT, RZ, UR4, PT ;  /* 0x00000004ff007c0c */ /* 0x000fc8000bf05070 */
[----:B------:R-:W-:-:S13]  /*7900*/  ISETP.NE.AND.EX P0, PT, RZ, UR5, PT, P0 ;  /* 0x00000005ff007c0c */ /* 0x000fda000bf05300 */
[----:B------:R-:W-:Y:S05]  /*7910*/  @!P0 BRA `(.L_x_182) ;  /* 0x00000000000c8947 */ /* 0x000fea0003800000 */
[----:B------:R2:W5:Y:S01]  /*7920*/  LDG.E R3, desc[UR54][R4.64] ;  /* 0x0000003604037981 */ /* 0x000562000c1e1900 */
[----:B------:R-:W-:Y:S01]  /*7930*/  IMAD.MOV.U32 R0, RZ, RZ, 0x1 ;  /* 0x00000001ff007424 */ /* 0x000fe200078e00ff */
[----:B------:R-:W-:Y:S06]  /*7940*/  BRA `(.L_x_181) ;  /* 0x0000000000087947 */ /* 0x000fec0003800000 */
.L_x_182:
[----:B------:R-:W1:Y:S01]  /*7950*/  LDC R3, c[0x0][0x580] ;  /* 0x00016000ff037b82 */ /* 0x000e620000000800 */
[----:B------:R-:W-:-:S07]  /*7960*/  MOV R0, 0x1 ;  /* 0x0000000100007802 */ /* 0x000fce0000000f00 */
.L_x_181:
[----:B------:R-:W-:Y:S01]  /*7970*/  UMOV UR4, URZ ;  /* 0x0000003f00047c82 */ /* 0x000fe20008000000 */
[----:B------:R-:W-:Y:S01]  /*7980*/  IMAD.MOV.U32 R8, RZ, RZ, 0x1 ;  /* 0x00000001ff087424 */ /* 0x000fe200078e00ff */
[----:B------:R-:W-:Y:S06]  /*7990*/  @!P1 BRA `(.L_x_183) ;  /* 0x0000000c004c9947 */ /* 0x000fec0003800000 */
[----:B------:R-:W3:Y:S01]  /*79a0*/  LDC R9, c[0x0][0x900] ;  /* 0x00024000ff097b82 */ /* 0x000ee20000000800 */
[----:B--2---:R-:W-:Y:S01]  /*79b0*/  MOV R4, 0xffffffff ;  /* 0xffffffff00047802 */ /* 0x004fe20000000f00 */
[----:B------:R-:W-:Y:S01]  /*79c0*/  IMAD.MOV.U32 R8, RZ, RZ, 0x1 ;  /* 0x00000001ff087424 */ /* 0x000fe200078e00ff */
[----:B------:R-:W-:Y:S01]  /*79d0*/  LOP3.LUT R10, R19, 0x2, RZ, 0xfc, !PT ;  /* 0x00000002130a7812 */ /* 0x000fe200078efcff */
[----:B------:R-:W-:Y:S01]  /*79e0*/  ULDC.64 UR14, c[0x0][0x198] ;  /* 0x00006600000e7ab9 */ /* 0x000fe20000000a00 */
[----:B------:R-:W-:Y:S01]  /*79f0*/  UMOV UR4, URZ ;  /* 0x0000003f00047c82 */ /* 0x000fe20008000000 */
[----:B------:R-:W-:Y:S01]  /*7a00*/  ULDC.64 UR22, c[0x0][0x588] ;  /* 0x0001620000167ab9 */ /* 0x000fe20000000a00 */
[----:B------:R-:W-:Y:S01]  /*7a10*/  ULDC.64 UR24, c[0x0][0x590] ;  /* 0x0001640000187ab9 */ /* 0x000fe20000000a00 */
[----:B------:R-:W2:Y:S01]  /*7a20*/  LDC R11, c[0x0][0x8a8] ;  /* 0x00022a00ff0b7b82 */ /* 0x000ea20000000800 */
[----:B------:R-:W-:Y:S01]  /*7a30*/  ULDC.64 UR26, c[0x0][0x8f8] ;  /* 0x00023e00001a7ab9 */ /* 0x000fe20000000a00 */
[----:B---3--:R-:W-:-:S02]  /*7a40*/  SHF.L.U32 R4, R4, R9, RZ ;  /* 0x0000000904047219 */ /* 0x008fc400000006ff */
[----:B------:R-:W-:Y:S02]  /*7a50*/  SHF.L.U32 R9, R8, R9, RZ ;  /* 0x0000000908097219 */ /* 0x000fe400000006ff */
[----:B------:R-:W-:Y:S02]  /*7a60*/  MOV R8, 0x1 ;  /* 0x0000000100087802 */ /* 0x000fe40000000f00 */
[----:B------:R-:W-:Y:S01]  /*7a70*/  LOP3.LUT R12, RZ, R4, RZ, 0x33, !PT ;  /* 0x00000004ff0c7212 */ /* 0x000fe200078e33ff */
[----:B--2---:R-:W-:-:S07]  /*7a80*/  VIADD R11, R11, 0xffffffff ;  /* 0xffffffff0b0b7836 */ /* 0x004fce0000000000 */
.L_x_203:
[----:B------:R-:W-:Y:S02]  /*7a90*/  ISETP.NE.U32.AND P0, PT, RZ, UR24, PT ;  /* 0x00000018ff007c0c */ /* 0x000fe4000bf05070 */
[----:B------:R-:W-:Y:S02]  /*7aa0*/  R2UR UR19, R13 ;  /* 0x000000000d1372ca */ /* 0x000fe400000e0000 */
[----:B------:R-:W-:Y:S02]  /*7ab0*/  R2UR UR18, R7 ;  /* 0x00000000071272ca */ /* 0x000fe400000e0000 */
[----:B------:R-:W-:-:S09]  /*7ac0*/  ISETP.NE.AND.EX P0, PT, RZ, UR25, PT, P0 ;  /* 0x00000019ff007c0c */ /* 0x000fd2000bf05300 */
[----:B------:R-:W-:Y:S02]  /*7ad0*/  USHF.L.U32 UR19, UR19, 0x7, URZ ;  /* 0x0000000713137899 */ /* 0x000fe4000800063f */
[----:B------:R-:W-:Y:S02]  /*7ae0*/  USHF.L.U32 UR18, UR18, 0x6, URZ ;  /* 0x0000000612127899 */ /* 0x000fe4000800063f */
[----:B------:R-:W-:Y:S10]  /*7af0*/  @!P0 BRA `(.L_x_184) ;  /* 0x00000000002c8947 */ /* 0x000ff40003800000 */
[----:B------:R-:W-:-:S04]  /*7b00*/  ISETP.NE.U32.AND P1, PT, RZ, UR22, PT ;  /* 0x00000016ff007c0c */ /* 0x000fc8000bf25070 */
[----:B------:R-:W-:-:S13]  /*7b10*/  ISETP.NE.AND.EX P1, PT, RZ, UR23, PT, P1 ;  /* 0x00000017ff007c0c */ /* 0x000fda000bf25310 */
[----:B------:R-:W-:Y:S05]  /*7b20*/  @!P1 BRA `(.L_x_185) ;  /* 0x0000000000189947 */ /* 0x000fea0003800000 */
[----:B------:R-:W2:Y:S01]  /*7b30*/  LDC.64 R4, c[0x0][0x588] ;  /* 0x00016200ff047b82 */ /* 0x000ea20000000a00 */
[----:B-1---5:R-:W-:-:S04]  /*7b40*/  IMAD R3, R6, UR24, RZ ;  /* 0x0000001806037c24 */ /* 0x022fc8000f8e02ff */
[----:B--2---:R-:W-:-:S05]  /*7b50*/  IMAD.WIDE R4, R3, 0x4, R4 ;  /* 0x0000000403047825 */ /* 0x004fca00078e0204 */
[----:B------:R3:W5:Y:S01]  /*7b60*/  LDG.E R3, desc[UR54][R4.64] ;  /* 0x0000003604037981 */ /* 0x000762000c1e1900 */
[----:B------:R-:W-:Y:S01]  /*7b70*/  MOV R0, 0x1 ;  /* 0x0000000100007802 */ /* 0x000fe20000000f00 */
[----:B------:R-:W-:Y:S06]  /*7b80*/  BRA `(.L_x_184) ;  /* 0x0000000000087947 */ /* 0x000fec0003800000 */
.L_x_185:
[----:B-1---5:R-:W2:Y:S01]  /*7b90*/  LDC R3, c[0x0][0x580] ;  /* 0x00016000ff037b82 */ /* 0x022ea20000000800 */
[----:B------:R-:W-:-:S07]  /*7ba0*/  IMAD.MOV.U32 R0, RZ, RZ, 0x1 ;  /* 0x00000001ff007424 */ /* 0x000fce00078e00ff */
.L_x_184:
[----:B------:R-:W-:Y:S05]  /*7bb0*/  @!P0 BRA `(.L_x_186) ;  /* 0x00000000001c8947 */ /* 0x000fea0003800000 */
[----:B------:R-:W-:-:S13]  /*7bc0*/  LOP3.LUT P2, RZ, R0, 0xff, RZ, 0xc0, !PT ;  /* 0x000000ff00ff7812 */ /* 0x000fda000784c0ff */
[----:B---3--:R-:W3:Y:S02]  /*7bd0*/  @!P2 LDC.64 R4, c[0x0][0x588] ;  /* 0x00016200ff04ab82 */ /* 0x008ee40000000a00 */
[----:B---3--:R-:W-:-:S04]  /*7be0*/  @!P2 ISETP.NE.U32.AND P0, PT, R4, RZ, PT ;  /* 0x000000ff0400a20c */ /* 0x008fc80003f05070 */
[----:B------:R-:W-:Y:S02]  /*7bf0*/  @!P2 ISETP.NE.AND.EX P1, PT, R5, RZ, PT, P0 ;  /* 0x000000ff0500a20c */ /* 0x000fe40003f25300 */
[----:B-12--5:R-:W-:Y:S02]  /*7c00*/  @P2 FSETP.EQ.AND P0, PT, R3, RZ, PT ;  /* 0x000000ff0300220b */ /* 0x026fe40003f02000 */
[----:B------:R-:W-:Y:S01]  /*7c10*/  @!P2 PLOP3.LUT P0, PT, P1, PT, PT, 0x8, 0x0 ;  /* 0x000000000000a81c */ /* 0x000fe20000f0e170 */
[----:B------:R-:W-:-:S12]  /*7c20*/  BRA `(.L_x_187) ;  /* 0x0000000000047947 */ /* 0x000fd80003800000 */
.L_x_186:
[----:B-12--5:R-:W-:-:S13]  /*7c30*/  FSETP.EQ.AND P0, PT, R3, RZ, PT ;  /* 0x000000ff0300720b */ /* 0x026fda0003f02000 */
.L_x_187:
[----:B------:R-:W-:Y:S02]  /*7c40*/  ISETP.NE.AND P2, PT, R10, 0x3, PT ;  /* 0x000000030a00780c */ /* 0x000fe40003f45270 */
[----:B------:R-:W-:-:S04]  /*7c50*/  ELECT P1, URZ, PT ;  /* 0x00000000003f782f */ /* 0x000fc80003820000 */
[----:B------:R-:W-:-:S07]  /*7c60*/  PLOP3.LUT P0, PT, P1, P0, PT, 0x20, 0x0 ;  /* 0x000000000000781c */ /* 0x000fce0000f00470 */
[----:B------:R-:W-:Y:S06]  /*7c70*/  @!P2 BRA `(.L_x_188) ;  /* 0x000000000004a947 */ /* 0x000fec0003800000 */
[----:B------:R-:W-:Y:S01]  /*7c80*/  BPT.TRAP 0x1 ;  /* 0x000000040000795c */ /* 0x000fe20000300000 */
.L_x_188:
[----:B------:R-:W1:Y:S01]  /*7c90*/  S2UR UR42, SR_CgaCtaId ;  /* 0x00000000002a79c3 */ /* 0x000e620000008800 */
[----:B------:R-:W-:Y:S01]  /*7ca0*/  UMOV UR5, 0x400 ;  /* 0x0000040000057882 */ /* 0x000fe20000000000 */
[----:B---3--:R-:W-:Y:S01]  /*7cb0*/  SHF.L.U32 R4, R8, 0x1f, RZ ;  /* 0x0000001f08047819 */ /* 0x008fe200000006ff */
[----:B-1----:R-:W-:-:S04]  /*7cc0*/  ULEA UR6, UR42, UR5, 0x18 ;  /* 0x000000052a067291 */ /* 0x002fc8000f8ec03f */
[----:B------:R-:W-:-:S09]  /*7cd0*/  ULEA UR5, UR4, UR6, 0x3 ;  /* 0x0000000604057291 */ /* 0x000fd2000f8e183f */
[----:B------:R-:W1:Y:S02]  /*7ce0*/  SYNCS.PHASECHK.TRANS64.TRYWAIT P1, [UR5+0x98], R4 ;  /* 0x00009804ff0075a7 */ /* 0x000e640008020145 */
[----:B-1----:R-:W-:Y:S05]  /*7cf0*/  @!P1 BRA `(.L_x_189) ;  /* 0x0000002000009947 */ /* 0x002fea0003800000 */
.L_x_235:
[----:B------:R-:W-:Y:S04]  /*7d00*/  BSSY B0, `(.L_x_190) ;  /* 0x000000f000007945 */ /* 0x000fe80003800000 */
[----:B------:R-:W-:Y:S05]  /*7d10*/  @!P0 BRA `(.L_x_191) ;  /* 0x0000000000348947 */ /* 0x000fea0003800000 */
[----:B------:R-:W-:Y:S01]  /*7d20*/  ULEA UR16, UR4, UR6, 0xd ;  /* 0x0000000604107291 */ /* 0x000fe2000f8e683f */
[----:B------:R-:W-:Y:S01]  /*7d30*/  R2UR UR20, R6 ;  /* 0x00000000061472ca */ /* 0x000fe200000e0000 */
[----:B------:R-:W-:Y:S02]  /*7d40*/  UIADD3 UR8, UP0, UR14, 0x3f0, URZ ;  /* 0x000003f00e087890 */ /* 0x000fe4000ff1e03f */
[----:B------:R-:W-:Y:S02]  /*7d50*/  UIADD3 UR17, UR5, 0x80, URZ ;  /* 0x0000008005117890 */ /* 0x000fe4000fffe03f */
[----:B------:R-:W-:Y:S02]  /*7d60*/  UIADD3 UR16, UR16, 0x200, URZ ;  /* 0x0000020010107890 */ /* 0x000fe4000fffe03f */
[----:B------:R-:W-:Y:S01]  /*7d70*/  UIADD3.X UR9, URZ, UR15, URZ, UP0, !UPT ;  /* 0x0000000f3f097290 */ /* 0x000fe200087fe43f */
[----:B------:R-:W-:Y:S01]  /*7d80*/  UMOV UR10, 0x0 ;  /* 0x00000000000a7882 */ /* 0x000fe20000000000 */
[----:B------:R-:W-:-:S07]  /*7d90*/  UMOV UR11, 0x10000000 ;  /* 0x10000000000b7882 */ /* 0x000fce0000000000 */
[----:B------:R2:W-:Y:S02]  /*7da0*/  UTMALDG.3D [UR16], [UR8], desc[UR10] ;  /* 0x00000a10080075b4 */ /* 0x0005e40008011000 */
[----:B--2---:R-:W-:Y:S05]  /*7db0*/  @!P2 BRA `(.L_x_192) ;  /* 0x000000000004a947 */ /* 0x004fea0003800000 */
[----:B------:R-:W-:Y:S01]  /*7dc0*/  BPT.TRAP 0x1 ;  /* 0x000000040000795c */ /* 0x000fe20000300000 */
.L_x_192:
[----:B-1----:R-:W1:Y:S02]  /*7dd0*/  LDC R4, c[0x0][0x800] ;  /* 0x00020000ff047b82 */ /* 0x002e640000000800 */
[----:B-1----:R2:W-:Y:S02]  /*7de0*/  SYNCS.ARRIVE.TRANS64.RED.A0TR RZ, [UR5+0x80], R4 ;  /* 0x00008004ffff79a7 */ /* 0x0025e40008300405 */
.L_x_191:
[----:B------:R-:W-:Y:S05]  /*7df0*/  BSYNC B0 ;  /* 0x0000000000007941 */ /* 0x000fea0003800000 */
.L_x_190:
[----:B------:R-:W-:Y:S05]  /*7e00*/  @!P2 BRA `(.L_x_193) ;  /* 0x000000000004a947 */ /* 0x000fea0003800000 */
[----:B------:R-:W-:Y:S01]  /*7e10*/  BPT.TRAP 0x1 ;  /* 0x000000040000795c */ /* 0x000fe20000300000 */
.L_x_193:
[----:B------:R-:W-:Y:S02]  /*7e20*/  UIADD3 UR5, UR5, 0x80, URZ ;  /* 0x0000008005057890 */ /* 0x000fe4000fffe03f */
[----:B------:R-:W-:Y:S02]  /*7e30*/  UIADD3 UR4, UR4, 0x1, URZ ;  /* 0x0000000104047890 */ /* 0x000fe4000fffe03f */
[----:B------:R-:W-:Y:S02]  /*7e40*/  UPRMT UR5, UR42, 0x654, UR5 ;  /* 0x000006542a057896 */ /* 0x000fe40008000005 */
[----:B------:R-:W-:-:S04]  /*7e50*/  UISETP.NE.AND UP0, UPT, UR4, 0x3, UPT ;  /* 0x000000030400788c */ /* 0x000fc8000bf05270 */
[----:B------:R-:W-:-:S03]  /*7e60*/  USEL UR7, URZ, 0x1, UP0 ;  /* 0x000000013f077887 */ /* 0x000fc60008000000 */
[----:B------:R-:W-:Y:S01]  /*7e70*/  SYNCS.ARRIVE.TRANS64.RED.A1T0 RZ, [UR5], RZ ;  /* 0x000000ffffff79a7 */ /* 0x000fe20008100405 */
[----:B------:R-:W-:Y:S02]  /*7e80*/  USEL UR5, UR4, URZ, UP0 ;  /* 0x0000003f04057287 */ /* 0x000fe40008000000 */
[----:B------:R-:W-:Y:S01]  /*7e90*/  LOP3.LUT R8, R8, UR7, RZ, 0x3c, !PT ;  /* 0x0000000708087c12 */ /* 0x000fe2000f8e3cff */
[----:B------:R-:W-:Y:S09]  /*7ea0*/  @!P2 BRA `(.L_x_194) ;  /* 0x000000000004a947 */ /* 0x000ff20003800000 */
[----:B------:R-:W-:Y:S01]  /*7eb0*/  BPT.TRAP 0x1 ;  /* 0x000000040000795c */ /* 0x000fe20000300000 */
.L_x_194:
[----:B------:R-:W-:Y:S01]  /*7ec0*/  ULEA UR4, UR5, UR6, 0x3 ;  /* 0x0000000605047291 */ /* 0x000fe2000f8e183f */
[----:B-12---:R-:W-:-:S08]  /*7ed0*/  SHF.L.U32 R4, R8, 0x1f, RZ ;  /* 0x0000001f08047819 */ /* 0x006fd000000006ff */
[----:B------:R-:W1:Y:S02]  /*7ee0*/  SYNCS.PHASECHK.TRANS64.TRYWAIT P1, [UR4+0x98], R4 ;  /* 0x00009804ff0075a7 */ /* 0x000e640008020144 */
[----:B-1----:R-:W-:Y:S05]  /*7ef0*/  @!P1 BRA `(.L_x_195) ;  /* 0x0000001c00989947 */ /* 0x002fea0003800000 */
.L_x_236:
[----:B------:R-:W-:Y:S04]  /*7f00*/  BSSY B0, `(.L_x_196) ;  /* 0x0000011000007945 */ /* 0x000fe80003800000 */
[----:B------:R-:W-:Y:S05]  /*7f10*/  @!P0 BRA `(.L_x_197) ;  /* 0x00000000003c8947 */ /* 0x000fea0003800000 */
[----:B------:R-:W-:Y:S01]  /*7f20*/  ULEA UR8, UR5, UR6, 0xd ;  /* 0x0000000605087291 */ /* 0x000fe2000f8e683f */
[----:B------:R-:W-:Y:S01]  /*7f30*/  R2UR UR12, R6 ;  /* 0x00000000060c72ca */ /* 0x000fe200000e0000 */
[----:B------:R-:W-:Y:S02]  /*7f40*/  UIADD3 UR16, UP0, UR14, 0x3f0, URZ ;  /* 0x000003f00e107890 */ /* 0x000fe4000ff1e03f */
[----:B------:R-:W-:Y:S02]  /*7f50*/  UIADD3 UR10, UR18, 0x20, URZ ;  /* 0x00000020120a7890 */ /* 0x000fe4000fffe03f */
[----:B------:R-:W-:Y:S02]  /*7f60*/  UIADD3 UR9, UR4, 0x80, URZ ;  /* 0x0000008004097890 */ /* 0x000fe4000fffe03f */
[----:B------:R-:W-:Y:S02]  /*7f70*/  UIADD3 UR8, UR8, 0x200, URZ ;  /* 0x0000020008087890 */ /* 0x000fe4000fffe03f */
[----:B------:R-:W-:Y:S01]  /*7f80*/  UIADD3.X UR17, URZ, UR15, URZ, UP0, !UPT ;  /* 0x0000000f3f117290 */ /* 0x000fe200087fe43f */
[----:B------:R-:W-:Y:S01]  /*7f90*/  UMOV UR20, 0x0 ;  /* 0x0000000000147882 */ /* 0x000fe20000000000 */
[----:B------:R-:W-:Y:S01]  /*7fa0*/  UMOV UR21, 0x10000000 ;  /* 0x1000000000157882 */ /* 0x000fe20000000000 */
[----:B------:R-:W-:-:S06]  /*7fb0*/  UMOV UR11, UR19 ;  /* 0x00000013000b7c82 */ /* 0x000fcc0008000000 */
[----:B------:R2:W-:Y:S02]  /*7fc0*/  UTMALDG.3D [UR8], [UR16], desc[UR20] ;  /* 0x00001408100075b4 */ /* 0x0005e40008011000 */
[----:B--2---:R-:W-:Y:S05]  /*7fd0*/  @!P2 BRA `(.L_x_198) ;  /* 0x000000000004a947 */ /* 0x004fea0003800000 */
[----:B------:R-:W-:Y:S01]  /*7fe0*/  BPT.TRAP 0x1 ;  /* 0x000000040000795c */ /* 0x000fe20000300000 */
.L_x_198:
[----:B-1----:R-:W1:Y:S02]  /*7ff0*/  LDC R4, c[0x0][0x800] ;  /* 0x00020000ff047b82 */ /* 0x002e640000000800 */
[----:B-1----:R2:W-:Y:S02]  /*8000*/  SYNCS.ARRIVE.TRANS64.RED.A0TR RZ, [UR4+0x80], R4 ;  /* 0x00008004ffff79a7 */ /* 0x0025e40008300404 */
.L_x_197:
[----:B------:R-:W-:Y:S05]  /*8010*/  BSYNC B0 ;  /* 0x0000000000007941 */ /* 0x000fea0003800000 */
.L_x_196:
[----:B------:R-:W-:Y:S05]  /*8020*/  @!P2 BRA `(.L_x_199) ;  /* 0x000000000004a947 */ /* 0x000fea0003800000 */
[----:B------:R-:W-:Y:S01]  /*8030*/  BPT.TRAP 0x1 ;  /* 0x000000040000795c */ /* 0x000fe20000300000 */
.L_x_199:
[----:B------:R-:W-:Y:S01]  /*8040*/  UIADD3 UR4, UR4, 0x80, URZ ;  /* 0x0000008004047890 */ /* 0x000fe2000fffe03f */
[----:B------:R-:W-:Y:S01]  /*8050*/  IADD3 R16, P0, R16, UR36, RZ ;  /* 0x0000002410107c10 */ /* 0x000fe2000ff1e0ff */
[----:B------:R-:W-:Y:S01]  /*8060*/  IMAD.MOV.U32 R7, RZ, RZ, -0x1 ;  /* 0xffffffffff077424 */ /* 0x000fe200078e00ff */
[----:B-12---:R-:W-:Y:S01]  /*8070*/  PRMT R4, RZ, 0x7610, R4 ;  /* 0x00007610ff047816 */ /* 0x006fe20000000004 */
[----:B------:R-:W-:Y:S01]  /*8080*/  UPRMT UR4, UR42, 0x654, UR4 ;  /* 0x000006542a047896 */ /* 0x000fe20008000004 */
[----:B------:R-:W-:Y:S02]  /*8090*/  IADD3.X R17, R17, UR41, RZ, P0, !PT ;  /* 0x0000002911117c10 */ /* 0x000fe400087fe4ff */
[----:B------:R-:W-:Y:S02]  /*80a0*/  ISETP.GE.U32.AND P0, PT, R16, UR26, PT ;  /* 0x0000001a10007c0c */ /* 0x000fe4000bf06070 */
[----:B------:R-:W-:Y:S02]  /*80b0*/  MOV R13, 0xffffffff ;  /* 0xffffffff000d7802 */ /* 0x000fe40000000f00 */
[----:B------:R-:W-:-:S02]  /*80c0*/  ISETP.GE.U32.AND.EX P0, PT, R17, UR27, PT, P0 ;  /* 0x0000001b11007c0c */ /* 0x000fc4000bf06100 */
[----:B------:R-:W-:Y:S01]  /*80d0*/  SYNCS.ARRIVE.TRANS64.RED.A1T0 RZ, [UR4], RZ ;  /* 0x000000ffffff79a7 */ /* 0x000fe20008100404 */
[----:B------:R-:W-:Y:S01]  /*80e0*/  UIADD3 UR4, UR5, 0x1, URZ ;  /* 0x0000000105047890 */ /* 0x000fe2000fffe03f */
[----:B------:R-:W-:-:S03]  /*80f0*/  MOV R6, 0xffffffff ;  /* 0xffffffff00067802 */ /* 0x000fc60000000f00 */
[----:B------:R-:W-:-:S04]  /*8100*/  UISETP.NE.AND UP0, UPT, UR4, 0x3, UPT ;  /* 0x000000030400788c */ /* 0x000fc8000bf05270 */
[----:B------:R-:W-:Y:S02]  /*8110*/  USEL UR5, URZ, 0x1, UP0 ;  /* 0x000000013f057887 */ /* 0x000fe40008000000 */
[----:B------:R-:W-:-:S04]  /*8120*/  USEL UR4, UR4, URZ, UP0 ;  /* 0x0000003f04047287 */ /* 0x000fc80008000000 */
[----:B------:R-:W-:Y:S01]  /*8130*/  LOP3.LUT R8, R8, UR5, RZ, 0x3c, !PT ;  /* 0x0000000508087c12 */ /* 0x000fe2000f8e3cff */
[----:B------:R-:W-:Y:S07]  /*8140*/  @P0 BRA `(.L_x_200) ;  /* 0x0000000400580947 */ /* 0x000fee0003800000 */
[----:B------:R-:W1:Y:S01]  /*8150*/  S2R R13, SR_CTAID.X ;  /* 0x00000000000d7919 */ /* 0x000e620000002500 */
[----:B------:R-:W2:Y:S01]  /*8160*/  LDC.64 R14, c[0x0][0x8d0] ;  /* 0x00023400ff0e7b82 */ /* 0x000ea20000000a00 */
[----:B------:R-:W-:Y:S01]  /*8170*/  ULDC UR5, c[0x0][0x150] ;  /* 0x0000540000057ab9 */ /* 0x000fe20000000800 */
[----:B------:R-:W-:Y:S01]  /*8180*/  IMAD.MOV.U32 R22, RZ, RZ, R17 ;  /* 0x000000ffff167224 */ /* 0x000fe200078e0011 */
[----:B------:R-:W3:Y:S05]  /*8190*/  S2R R20, SR_CTAID.Y ;  /* 0x0000000000147919 */ /* 0x000eea0000002600 */
[----:B------:R-:W4:Y:S08]  /*81a0*/  LDC R6, c[0x0][0x144] ;  /* 0x00005100ff067b82 */ /* 0x000f300000000800 */
[----:B------:R-:W4:Y:S01]  /*81b0*/  LDC R21, c[0x0][0x8d8] ;  /* 0x00023600ff157b82 */ /* 0x000f220000000800 */
[----:B--2---:R-:W-:-:S04]  /*81c0*/  ISETP.NE.U32.AND P0, PT, R14, RZ, PT ;  /* 0x000000ff0e00720c */ /* 0x004fc80003f05070 */
[----:B------:R-:W-:Y:S02]  /*81d0*/  ISETP.NE.AND.EX P0, PT, R15, RZ, PT, P0 ;  /* 0x000000ff0f00720c */ /* 0x000fe40003f05300 */
[----:B-1----:R-:W-:Y:S02]  /*81e0*/  I2FP.F32.U32 R4, R13 ;  /* 0x0000000d00047245 */ /* 0x002fe40000201000 */
[----:B---3--:R-:W-:-:S03]  /*81f0*/  I2FP.F32.U32 R18, R20 ;  /* 0x0000001400127245 */ /* 0x008fc60000201000 */
[----:B------:R-:W-:-:S06]  /*8200*/  FMUL R4, R4, UR5 ;  /* 0x0000000504047c20 */ /* 0x000fcc0008400000 */
[----:B------:R-:W1:Y:S02]  /*8210*/  F2I.U32.TRUNC.NTZ R4, R4 ;  /* 0x0000000400047305 */ /* 0x000e64000020f000 */
[----:B-1----:R-:W-:-:S04]  /*8220*/  IMAD.MOV R5, RZ, RZ, -R4 ;  /* 0x000000ffff057224 */ /* 0x002fc800078e0a04 */
[----:B----4-:R-:W-:Y:S01]  /*8230*/  IMAD R13, R6, R5, R13 ;  /* 0x00000005060d7224 */ /* 0x010fe200078e020d */
[----:B------:R-:W-:Y:S01]  /*8240*/  MOV R6, R16 ;  /* 0x0000001000067202 */ /* 0x000fe20000000f00 */
[----:B------:R-:W-:Y:S06]  /*8250*/  @!P0 BRA `(.L_x_201) ;  /* 0x0000000000308947 */ /* 0x000fec0003800000 */
[----:B------:R-:W1:Y:S02]  /*8260*/  LDC R5, c[0x0][0x8dc] ;  /* 0x00023700ff057b82 */ /* 0x000e640000000800 */
[----:B-1----:R-:W-:-:S04]  /*8270*/  IADD3 R5, P0, R16, R5, RZ ;  /* 0x0000000510057210 */ /* 0x002fc80007f1e0ff */
[----:B------:R-:W-:-:S05]  /*8280*/  IADD3.X R23, RZ, R17, RZ, P0, !PT ;  /* 0x00000011ff177210 */ /* 0x000fca00007fe4ff */
[----:B------:R-:W-:-:S04]  /*8290*/  IMAD.WIDE.U32 R6, R23, R14, RZ ;  /* 0x0000000e17067225 */ /* 0x000fc800078e00ff */
[----:B------:R-:W-:-:S04]  /*82a0*/  IMAD.WIDE.U32 R6, P0, R5, R15, R6 ;  /* 0x0000000f05067225 */ /* 0x000fc80007800006 */
[----:B------:R-:W-:Y:S01]  /*82b0*/  IMAD.WIDE.U32 R4, R5, R14, RZ ;  /* 0x0000000e05047225 */ /* 0x000fe200078e00ff */
[----:B------:R-:W-:-:S04]  /*82c0*/  MOV R4, R7 ;  /* 0x0000000700047202 */ /* 0x000fc80000000f00 */
[----:B------:R-:W-:Y:S01]  /*82d0*/  IADD3 RZ, P1, R5, R6, RZ ;  /* 0x0000000605ff7210 */ /* 0x000fe20007f3e0ff */
[----:B------:R-:W-:-:S04]  /*82e0*/  IMAD.X R5, RZ, RZ, RZ, P0 ;  /* 0x000000ffff057224 */ /* 0x000fc800000e06ff */
[----:B------:R-:W-:-:S04]  /*82f0*/  IMAD.WIDE.U32.X R4, R23, R15, R4, P1 ;  /* 0x0000000f17047225 */ /* 0x000fc800008e0404 */
[----:B------:R-:W-:Y:S01]  /*8300*/  IMAD.MOV.U32 R6, RZ, RZ, R4 ;  /* 0x000000ffff067224 */ /* 0x000fe200078e0004 */
[----:B------:R-:W-:-:S07]  /*8310*/  MOV R22, R5 ;  /* 0x0000000500167202 */ /* 0x000fce0000000f00 */
.L_x_201:
[----:B------:R-:W-:Y:S01]  /*8320*/  ULDC UR5, c[0x0][0x154] ;  /* 0x0000550000057ab9 */ /* 0x000fe20000000800 */
[----:B------:R-:W1:Y:S01]  /*8330*/  LDC R7, c[0x0][0x148] ;  /* 0x00005200ff077b82 */ /* 0x000e620000000800 */
[----:B------:R-:W-:Y:S01]  /*8340*/  FMUL R14, R18, UR5 ;  /* 0x00000005120e7c20 */ /* 0x000fe20008400000 */
[----:B------:R-:W-:Y:S02]  /*8350*/  ISETP.NE.AND P2, PT, R2, 0x1, PT ;  /* 0x000000010200780c */ /* 0x000fe40003f45270 */
[-CC-:B------:R-:W-:Y:S02]  /*8360*/  SHF.R.U64 R18, R6, R21.reuse, R22.reuse ;  /* 0x0000001506127219 */ /* 0x180fe40000001216 */
[----:B------:R-:W-:Y:S01]  /*8370*/  SHF.R.U32.HI R21, RZ, R21, R22 ;  /* 0x00000015ff157219 */ /* 0x000fe20000011616 */
[----:B------:R-:W2:Y:S01]  /*8380*/  F2I.U32.TRUNC.NTZ R14, R14 ;  /* 0x0000000e000e7305 */ /* 0x000ea2000020f000 */
[----:B------:R-:W3:Y:S01]  /*8390*/  LDC.64 R4, c[0x0][0x8c8] ;  /* 0x00023200ff047b82 */ /* 0x000ee20000000a00 */
[----:B------:R-:W-:-:S05]  /*83a0*/  IADD3 R23, P0, RZ, -R18, RZ ;  /* 0x80000012ff177210 */ /* 0x000fca0007f1e0ff */
[----:B------:R-:W-:Y:S02]  /*83b0*/  IMAD.X R21, RZ, RZ, ~R21, P0 ;  /* 0x000000ffff157224 */ /* 0x000fe400000e0e15 */
[----:B------:R-:W4:Y:S01]  /*83c0*/  LDC R22, c[0x0][0x8c0] ;  /* 0x00023000ff167b82 */ /* 0x000f220000000800 */
[----:B--2---:R-:W-:-:S07]  /*83d0*/  IADD3 R15, -R14, RZ, RZ ;  /* 0x000000ff0e0f7210 */ /* 0x004fce0007ffe1ff */
[----:B------:R-:W2:Y:S01]  /*83e0*/  LDC R27, c[0x0][0x900] ;  /* 0x00024000ff1b7b82 */ /* 0x000ea20000000800 */
[----:B-1----:R-:W-:-:S07]  /*83f0*/  @P2 IMAD R13, R7, R15, R20 ;  /* 0x0000000f070d2224 */ /* 0x002fce00078e0214 */
[----:B------:R-:W1:Y:S01]  /*8400*/  LDC.64 R14, c[0x0][0x8e8] ;  /* 0x00023a00ff0e7b82 */ /* 0x000e620000000a00 */
[----:B---3--:R-:W-:-:S04]  /*8410*/  IMAD R6, R21, R4, RZ ;  /* 0x0000000415067224 */ /* 0x008fc800078e02ff */
[C---:B------:R-:W-:Y:S02]  /*8420*/  IMAD R7, R23.reuse, R5, R6 ;  /* 0x0000000517077224 */ /* 0x040fe400078e0206 */
[----:B------:R-:W-:Y:S01]  /*8430*/  IMAD.WIDE.U32 R4, R23, R4, R16 ;  /* 0x0000000417047225 */ /* 0x000fe200078e0010 */
[----:B------:R-:W3:Y:S03]  /*8440*/  LDC R6, c[0x0][0x8b0] ;  /* 0x00022c00ff067b82 */ /* 0x000ee60000000800 */
[----:B------:R-:W-:-:S05]  /*8450*/  IMAD.IADD R5, R5, 0x1, R7 ;  /* 0x0000000105057824 */ /* 0x000fca00078e0207 */
[-CC-:B----4-:R-:W-:Y:S01]  /*8460*/  SHF.R.U64 R26, R4, R22.reuse, R5.reuse ;  /* 0x00000016041a7219 */ /* 0x190fe20000001205 */
[----:B------:R-:W4:Y:S01]  /*8470*/  LDC R25, c[0x0][0x8f0] ;  /* 0x00023c00ff197b82 */ /* 0x000f220000000800 */
[----:B------:R-:W-:Y:S02]  /*8480*/  SHF.R.U32.HI R5, RZ, R22, R5 ;  /* 0x00000016ff057219 */ /* 0x000fe40000011605 */
[----:B-1----:R-:W-:-:S05]  /*8490*/  ISETP.NE.U32.AND P0, PT, R14, RZ, PT ;  /* 0x000000ff0e00720c */ /* 0x002fca0003f05070 */
[----:B------:R-:W1:Y:S01]  /*84a0*/  LDC R24, c[0x0][0x8e0] ;  /* 0x00023800ff187b82 */ /* 0x000e620000000800 */
[----:B------:R-:W-:Y:S02]  /*84b0*/  ISETP.NE.AND.EX P0, PT, R15, RZ, PT, P0 ;  /* 0x000000ff0f00720c */ /* 0x000fe40003f05300 */
[----:B---3--:R-:W-:-:S05]  /*84c0*/  SHF.R.U64 R23, R26, R6, R5 ;  /* 0x000000061a177219 */ /* 0x008fca0000001205 */
[----:B------:R-:W3:Y:S01]  /*84d0*/  LDC R22, c[0x0][0x8b8] ;  /* 0x00022e00ff167b82 */ /* 0x000ee20000000800 */
[----:B------:R-:W-:-:S04]  /*84e0*/  SHF.R.U32.HI R4, RZ, R6, R5 ;  /* 0x00000006ff047219 */ /* 0x000fc80000011605 */
[-CC-:B--2---:R-:W-:Y:S02]  /*84f0*/  SHF.R.U64 R21, R23, R27.reuse, R4.reuse ;  /* 0x0000001b17157219 */ /* 0x184fe40000001204 */
[----:B------:R-:W-:Y:S01]  /*8500*/  SHF.R.U32.HI R27, RZ, R27, R4 ;  /* 0x0000001bff1b7219 */ /* 0x000fe20000011604 */
[----:B------:R-:W2:Y:S01]  /*8510*/  LDC R20, c[0x0][0x8a8] ;  /* 0x00022a00ff147b82 */ /* 0x000ea20000000800 */
[----:B------:R-:W-:-:S03]  /*8520*/  MOV R4, R21 ;  /* 0x0000001500047202 */ /* 0x000fc60000000f00 */
[----:B------:R-:W-:Y:S01]  /*8530*/  IMAD.MOV.U32 R5, RZ, RZ, R27 ;  /* 0x000000ffff057224 */ /* 0x000fe200078e001b */
[----:B----4-:R-:W-:Y:S06]  /*8540*/  @!P0 BRA `(.L_x_202) ;  /* 0x0000000000288947 */ /* 0x010fec0003800000 */
[----:B------:R-:W4:Y:S02]  /*8550*/  LDC R4, c[0x0][0x8f4] ;  /* 0x00023d00ff047b82 */ /* 0x000f240000000800 */
[----:B----4-:R-:W-:-:S04]  /*8560*/  IADD3 R5, P0, R21, R4, RZ ;  /* 0x0000000415057210 */ /* 0x010fc80007f1e0ff */
[----:B------:R-:W-:-:S05]  /*8570*/  IADD3.X R27, RZ, R27, RZ, P0, !PT ;  /* 0x0000001bff1b7210 */ /* 0x000fca00007fe4ff */
[----:B------:R-:W-:-:S04]  /*8580*/  IMAD.WIDE.U32 R6, R27, R14, RZ ;  /* 0x0000000e1b067225 */ /* 0x000fc800078e00ff */
[----:B------:R-:W-:-:S04]  /*8590*/  IMAD.WIDE.U32 R6, P0, R5, R15, R6 ;  /* 0x0000000f05067225 */ /* 0x000fc80007800006 */
[----:B------:R-:W-:Y:S01]  /*85a0*/  IMAD.WIDE.U32 R4, R5, R14, RZ ;  /* 0x0000000e05047225 */ /* 0x000fe200078e00ff */
[----:B------:R-:W-:-:S04]  /*85b0*/  MOV R4, R7 ;  /* 0x0000000700047202 */ /* 0x000fc80000000f00 */
[----:B------:R-:W-:Y:S01]  /*85c0*/  IADD3 RZ, P1, R5, R6, RZ ;  /* 0x0000000605ff7210 */ /* 0x000fe20007f3e0ff */
[----:B------:R-:W-:-:S04]  /*85d0*/  IMAD.X R5, RZ, RZ, RZ, P0 ;  /* 0x000000ffff057224 */ /* 0x000fc800000e06ff */
[----:B------:R-:W-:-:S08]  /*85e0*/  IMAD.WIDE.U32.X R4, R27, R15, R4, P1 ;  /* 0x0000000f1b047225 */ /* 0x000fd000008e0404 */
.L_x_202:
[----:B------:R-:W-:Y:S01]  /*85f0*/  SHF.R.U64 R25, R4, R25, R5 ;  /* 0x0000001904197219 */ /* 0x000fe20000001205 */
[----:B------:R-:W-:Y:S01]  /*8600*/  IMAD.MOV.U32 R6, RZ, RZ, R18 ;  /* 0x000000ffff067224 */ /* 0x000fe200078e0012 */
[----:B------:R-:W-:Y:S02]  /*8610*/  LOP3.LUT R4, R23, R12, RZ, 0xc0, !PT ;  /* 0x0000000c17047212 */ /* 0x000fe400078ec0ff */
[----:B------:R-:W-:Y:S01]  /*8620*/  LOP3.LUT R26, R26, R11, RZ, 0xc0, !PT ;  /* 0x0000000b1a1a7212 */ /* 0x000fe200078ec0ff */
[----:B------:R-:W-:Y:S02]  /*8630*/  IMAD.MOV R5, RZ, RZ, -R25 ;  /* 0x000000ffff057224 */ /* 0x000fe400078e0a19 */
[----:B------:R-:W-:Y:S02]  /*8640*/  IMAD R4, R9, R25, R4 ;  /* 0x0000001909047224 */ /* 0x000fe400078e0204 */
[----:B-1----:R-:W-:Y:S02]  /*8650*/  IMAD R21, R5, R24, R21 ;  /* 0x0000001805157224 */ /* 0x002fe400078e0215 */
[----:B---3--:R-:W-:Y:S01]  /*8660*/  IMAD R13, R4, R22, R13 ;  /* 0x00000016040d7224 */ /* 0x008fe200078e020d */
[----:B------:R-:W-:Y:S01]  /*8670*/  MOV R4, 0x1 ;  /* 0x0000000100047802 */ /* 0x000fe20000000f00 */
[----:B--2---:R-:W-:-:S05]  /*8680*/  IMAD R20, R21, R20, R26 ;  /* 0x0000001415147224 */ /* 0x004fca00078e021a */
[----:B------:R-:W-:Y:S02]  /*8690*/  SEL R7, R20, R13, !P2 ;  /* 0x0000000d14077207 */ /* 0x000fe40005000000 */
[----:B------:R-:W-:-:S07]  /*86a0*/  SEL R13, R13, R20, !P2 ;  /* 0x000000140d0d7207 */ /* 0x000fce0005000000 */
.L_x_200:
[----:B------:R-:W-:-:S13]  /*86b0*/  LOP3.LUT P0, RZ, R4, 0xff, RZ, 0xc0, !PT ;  /* 0x000000ff04ff7812 */ /* 0x000fda000780c0ff */
[----:B------:R-:W-:Y:S05]  /*86c0*/  @P0 BRA `(.L_x_203) ;  /* 0xfffffff000f00947 */ /* 0x000fea000383ffff */
.L_x_183:
[----:B------:R-:W-:-:S13]  /*86d0*/  ELECT P0, URZ, PT ;  /* 0x00000000003f782f */ /* 0x000fda0003800000 */
[----:B------:R-:W-:Y:S05]  /*86e0*/  @!P0 BRA `(.L_x_11) ;  /* 0x0000001400108947 */ /* 0x000fea0003800000 */
[----:B------:R-:W-:-:S04]  /*86f0*/  LOP3.LUT R19, R19, 0x2, RZ, 0xfc, !PT ;  /* 0x0000000213137812 */ /* 0x000fc800078efcff */
[----:B------:R-:W-:-:S13]  /*8700*/  ISETP.NE.AND P1, PT, R19, 0x3, PT ;  /* 0x000000031300780c */ /* 0x000fda0003f25270 */
[----:B------:R-:W-:Y:S05]  /*8710*/  @!P1 BRA `(.L_x_204) ;  /* 0x0000000000049947 */ /* 0x000fea0003800000 */
[----:B------:R-:W-:Y:S01]  /*8720*/  BPT.TRAP 0x1 ;  /* 0x000000040000795c */ /* 0x000fe20000300000 */
.L_x_204:
[----:B------:R-:W-:Y:S01]  /*8730*/  MOV R0, 0x400 ;  /* 0x0000040000007802 */ /* 0x000fe20000000f00 */
[----:B------:R-:W-:Y:S01]  /*8740*/  IMAD.U32 R2, RZ, RZ, UR4 ;  /* 0x00000004ff027e24 */ /* 0x000fe2000f8e00ff */
[----:B------:R-:W-:-:S04]  /*8750*/  MOV R7, UR42 ;  /* 0x0000002a00077c02 */ /* 0x000fc80008000f00 */
[----:B------:R-:W-:Y:S02]  /*8760*/  LEA R7, R7, R0, 0x18 ;  /* 0x0000000007077211 */ /* 0x000fe400078ec0ff */
[----:B------:R-:W-:Y:S02]  /*8770*/  SHF.L.U32 R0, R8, 0x1f, RZ ;  /* 0x0000001f08007819 */ /* 0x000fe400000006ff */
[----:B-1---5:R-:W-:-:S04]  /*8780*/  LEA R3, R2, R7, 0x3 ;  /* 0x0000000702037211 */ /* 0x022fc800078e18ff */
[----:B------:R-:W1:Y:S02]  /*8790*/  SYNCS.PHASECHK.TRANS64.TRYWAIT P0, [R3+URZ+0x98], R0 ;  /* 0x00009800030075a7 */ /* 0x000e64000800017f */
[----:B-1----:R-:W-:Y:S05]  /*87a0*/  @!P0 BRA `(.L_x_205) ;  /* 0x0000001400848947 */ /* 0x002fea0003800000 */
.L_x_237:
[----:B------:R-:W-:Y:S05]  /*87b0*/  @!P1 BRA `(.L_x_206) ;  /* 0x0000000000049947 */ /* 0x000fea0003800000 */
[----:B------:R-:W-:Y:S01]  /*87c0*/  BPT.TRAP 0x1 ;  /* 0x000000040000795c */ /* 0x000fe20000300000 */
.L_x_206:
[----:B------:R-:W-:-:S04]  /*87d0*/  UIADD3 UR5, UR4, 0x1, URZ ;  /* 0x0000000104057890 */ /* 0x000fc8000fffe03f */
[----:B------:R-:W-:Y:S02]  /*87e0*/  UISETP.NE.AND UP0, UPT, UR5, 0x3, UPT ;  /* 0x000000030500788c */ /* 0x000fe4000bf05270 */
[----:B------:R-:W-:Y:S02]  /*87f0*/  IMAD.U32 R2, RZ, RZ, UR5 ;  /* 0x00000005ff027e24 */ /* 0x000fe4000f8e00ff */
[----:B------:R-:W-:Y:S02]  /*8800*/  USEL UR5, URZ, 0x1, UP0 ;  /* 0x000000013f057887 */ /* 0x000fe40008000000 */
[----:B------:R-:W-:-:S04]  /*8810*/  PLOP3.LUT P0, PT, PT, PT, UP0, 0x80, 0x0 ;  /* 0x000000000000781c */ /* 0x000fc80003f0f008 */
[----:B------:R-:W-:Y:S02]  /*8820*/  SEL R2, R2, RZ, P0 ;  /* 0x000000ff02027207 */ /* 0x000fe40000000000 */
[----:B-1----:R-:W-:Y:S02]  /*8830*/  LOP3.LUT R3, R8, UR5, RZ, 0x3c, !PT ;  /* 0x0000000508037c12 */ /* 0x002fe4000f8e3cff */
[----:B--2---:R-:W-:Y:S02]  /*8840*/  LEA R5, R2, R7, 0x3 ;  /* 0x0000000702057211 */ /* 0x004fe400078e18ff */
[----:B------:R-:W-:-:S04]  /*8850*/  SHF.L.U32 R0, R3, 0x1f, RZ ;  /* 0x0000001f03007819 */ /* 0x000fc800000006ff */
[----:B------:R-:W1:Y:S02]  /*8860*/  SYNCS.PHASECHK.TRANS64.TRYWAIT P0, [R5+URZ+0x98], R0 ;  /* 0x00009800050075a7 */ /* 0x000e64000800017f */
[----:B-1----:R-:W-:Y:S05]  /*8870*/  @!P0 BRA `(.L_x_207) ;  /* 0x0000001400648947 */ /* 0x002fea0003800000 */
.L_x_238:
[----:B------:R-:W-:Y:S05]  /*8880*/  @!P1 BRA `(.L_x_208) ;  /* 0x0000000000049947 */ /* 0x000fea0003800000 */
[----:B------:R-:W-:Y:S01]  /*8890*/  BPT.TRAP 0x1 ;  /* 0x000000040000795c */ /* 0x000fe20000300000 */
.L_x_208:
[----:B-1----:R-:W-:-:S05]  /*88a0*/  VIADD R0, R2, 0x1 ;  /* 0x0000000102007836 */ /* 0x002fca0000000000 */
[----:B------:R-:W-:-:S04]  /*88b0*/  ISETP.NE.AND P0, PT, R0, 0x3, PT ;  /* 0x000000030000780c */ /* 0x000fc80003f05270 */
[----:B------:R-:W-:Y:S02]  /*88c0*/  SEL R2, RZ, 0x1, P0 ;  /* 0x00000001ff027807 */ /* 0x000fe40000000000 */
[----:B------:R-:W-:Y:S02]  /*88d0*/  SEL R0, R0, RZ, P0 ;  /* 0x000000ff00007207 */ /* 0x000fe40000000000 */
[----:B------:R-:W-:Y:S02]  /*88e0*/  LOP3.LUT R2, R3, R2, RZ, 0x3c, !PT ;  /* 0x0000000203027212 */ /* 0x000fe400078e3cff */
[----:B------:R-:W-:Y:S02]  /*88f0*/  LEA R3, R0, R7, 0x3 ;  /* 0x0000000700037211 */ /* 0x000fe400078e18ff */
[----:B------:R-:W-:-:S07]  /*8900*/  SHF.L.U32 R0, R2, 0x1f, RZ ;  /* 0x0000001f02007819 */ /* 0x000fce00000006ff */
.L_x_209:
[----:B-1----:R1:W2:Y:S02]  /*8910*/  SYNCS.PHASECHK.TRANS64.TRYWAIT P0, [R3+URZ+0x98], R0 ;  /* 0x00009800030075a7 */ /* 0x0022a4000800017f */
[----:B--2---:R-:W-:Y:S05]  /*8920*/  @!P0 NANOSLEEP.SYNCS 0x989680 ;  /* 0x009896800000895d */ /* 0x004fea0003900000 */
[----:B------:R-:W2:Y:S02]  /*8930*/  @!P0 SYNCS.PHASECHK.TRANS64 P0, [R3+URZ+0x98], R0 ;  /* 0x00009800030085a7 */ /* 0x000ea4000800007f */
[----:B--2---:R-:W-:Y:S05]  /*8940*/  @P0 BRA `(.L_x_11) ;  /* 0x0000001000780947 */ /* 0x004fea0003800000 */
[----:B------:R-:W-:Y:S05]  /*8950*/  BRA `(.L_x_209) ;  /* 0xfffffffc00ec7947 */ /* 0x000fea000383ffff */
.L_x_178:
[----:B------:R-:W-:Y:S01]  /*8960*/  LOP3.LUT P0, RZ, R10, 0xff, RZ, 0xc0, !PT ;  /* 0x000000ff0aff7812 */ /* 0x000fe2000780c0ff */
[----:B------:R-:W-:Y:S01]  /*8970*/  IMAD.MOV.U32 R3, RZ, RZ, 0x1 ;  /* 0x00000001ff037424 */ /* 0x000fe200078e00ff */
[----:B------:R-:W-:-:S11]  /*8980*/  MOV R0, RZ ;  /* 0x000000ff00007202 */ /* 0x000fd60000000f00 */
[----:B------:R-:W-:Y:S05]  /*8990*/  @!P0 BRA `(.L_x_210) ;  /* 0x0000000c00208947 */ /* 0x000fea0003800000 */
[----:B------:R-:W1:Y:S01]  /*89a0*/  LDC R0, c[0x0][0x28c] ;  /* 0x0000a300ff007b82 */ /* 0x000e620000000800 */
[C---:B------:R-:W-:Y:S01]  /*89b0*/  LOP3.LUT P2, RZ, R18.reuse, 0x7f, RZ, 0xc0, !PT ;  /* 0x0000007f12ff7812 */ /* 0x040fe2000784c0ff */
[----:B------:R-:W-:Y:S01]  /*89c0*/  ULDC UR5, c[0x0][0x900] ;  /* 0x0002400000057ab9 */ /* 0x000fe20000000800 */
[----:B------:R-:W-:Y:S01]  /*89d0*/  LOP3.LUT P0, RZ, R18, 0x1f, RZ, 0xc0, !PT ;  /* 0x0000001f12ff7812 */ /* 0x000fe2000780c0ff */
[----:B------:R-:W-:Y:S01]  /*89e0*/  UMOV UR6, 0xffffffff ;  /* 0xffffffff00067882 */ /* 0x000fe20000000000 */
[----:B------:R-:W-:Y:S01]  /*89f0*/  BSSY B0, `(.L_x_210) ;  /* 0x00000c2000007945 */ /* 0x000fe20003800000 */
[----:B------:R-:W-:Y:S01]  /*8a00*/  USHF.L.U32 UR6, UR6, UR5, URZ ;  /* 0x0000000506067299 */ /* 0x000fe2000800063f */
[----:B------:R-:W-:Y:S01]  /*8a10*/  MOV R10, 0x1 ;  /* 0x00000001000a7802 */ /* 0x000fe20000000f00 */
[----:B------:R-:W-:Y:S01]  /*8a20*/  ULDC UR4, c[0x0][0x8a8] ;  /* 0x00022a0000047ab9 */ /* 0x000fe20000000800 */
[----:B------:R-:W-:Y:S01]  /*8a30*/  LOP3.LUT R18, R22, 0x2, RZ, 0xfc, !PT ;  /* 0x0000000216127812 */ /* 0x000fe200078efcff */
[----:B------:R-:W-:Y:S01]  /*8a40*/  UMOV UR7, 0x1 ;  /* 0x0000000100077882 */ /* 0x000fe20000000000 */
[----:B------:R-:W-:Y:S01]  /*8a50*/  PLOP3.LUT P0, PT, P0, P2, PT, 0x8a, 0x0 ;  /* 0x000000000000781c */ /* 0x000fe20000705172 */
[----:B------:R-:W-:-:S02]  /*8a60*/  UIADD3 UR15, UR4, -0x1, URZ ;  /* 0xffffffff040f7890 */ /* 0x000fc4000fffe03f */
[----:B------:R-:W-:Y:S02]  /*8a70*/  USHF.L.U32 UR17, UR7, UR5, URZ ;  /* 0x0000000507117299 */ /* 0x000fe4000800063f */
[----:B------:R-:W-:Y:S01]  /*8a80*/  ULOP3.LUT UR16, URZ, UR6, URZ, 0x33, !UPT ;  /* 0x000000063f107292 */ /* 0x000fe2000f8e333f */
[----:B------:R-:W-:Y:S01]  /*8a90*/  ULDC.64 UR20, c[0x0][0x198] ;  /* 0x0000660000147ab9 */ /* 0x000fe20000000a00 */
[----:B-1----:R-:W-:-:S05]  /*8aa0*/  VIADD R0, R0, 0x3f ;  /* 0x0000003f00007836 */ /* 0x002fca0000000000 */
[----:B------:R-:W-:-:S04]  /*8ab0*/  SHF.R.S32.HI R3, RZ, 0x1f, R0 ;  /* 0x0000001fff037819 */ /* 0x000fc80000011400 */
[----:B------:R-:W-:Y:S02]  /*8ac0*/  LEA.HI R3, R3, R0, RZ, 0x6 ;  /* 0x0000000003037211 */ /* 0x000fe400078f30ff */
[----:B------:R-:W-:Y:S02]  /*8ad0*/  MOV R0, RZ ;  /* 0x000000ff00007202 */ /* 0x000fe40000000f00 */
[----:B------:R-:W-:Y:S01]  /*8ae0*/  SHF.R.S32.HI R11, RZ, 0x6, R3 ;  /* 0x00000006ff0b7819 */ /* 0x000fe20000011403 */
[----:B------:R-:W-:-:S04]  /*8af0*/  IMAD.MOV.U32 R3, RZ, RZ, 0x1 ;  /* 0x00000001ff037424 */ /* 0x000fc800078e00ff */
[----:B------:R-:W-:-:S07]  /*8b00*/  VIADD R12, R11, 0x1 ;  /* 0x000000010b0c7836 */ /* 0x000fce0000000000 */
.L_x_222:
[----:B------:R-:W-:-:S03]  /*8b10*/  UMOV UR4, 0xffffffff ;  /* 0xffffffff00047882 */ /* 0x000fc60000000000 */
[----:B------:R-:W-:Y:S05]  /*8b20*/  BRA.DIV UR4, `(.L_x_211) ;  /* 0x0000001204cc7947 */ /* 0x000fea000b800000 */
[----:B------:R-:W-:-:S13]  /*8b30*/  ELECT P6, URZ, PT ;  /* 0x00000000003f782f */ /* 0x000fda00038c0000 */
.L_x_241:
[----:B------:R-:W1:Y:S01]  /*8b40*/  LDC R4, c[0x0][0x28c] ;  /* 0x0000a300ff047b82 */ /* 0x000e620000000800 */
[----:B------:R-:W-:Y:S01]  /*8b50*/  BSSY B1, `(.L_x_212) ;  /* 0x0000037000017945 */ /* 0x000fe20003800000 */
[----:B-1----:R-:W-:-:S13]  /*8b60*/  ISETP.LT.OR P6, PT, R4, 0x1, !P6 ;  /* 0x000000010400780c */ /* 0x002fda00077c1670 */
[----:B------:R-:W-:Y:S05]  /*8b70*/  @P6 BRA `(.L_x_213) ;  /* 0x0000000000d06947 */ /* 0x000fea0003800000 */
[----:B------:R-:W-:Y:S01]  /*8b80*/  SHF.L.U32 R14, R7, 0x6, RZ ;  /* 0x00000006070e7819 */ /* 0x000fe200000006ff */
[----:B------:R-:W-:Y:S01]  /*8b90*/  IMAD.SHL.U32 R13, R13, 0x80, RZ ;  /* 0x000000800d0d7824 */ /* 0x000fe200078e00ff */
[----:B------:R-:W-:Y:S01]  /*8ba0*/  MOV R19, RZ ;  /* 0x000000ff00137202 */ /* 0x000fe20000000f00 */
[----:B------:R-:W-:Y:S01]  /*8bb0*/  IMAD.MOV.U32 R4, RZ, RZ, R12 ;  /* 0x000000ffff047224 */ /* 0x000fe200078e000c */
[----:B------:R-:W-:Y:S01]  /*8bc0*/  MOV R5, R3 ;  /* 0x0000000300057202 */ /* 0x000fe20000000f00 */
[----:B------:R-:W-:-:S07]  /*8bd0*/  IMAD.MOV.U32 R7, RZ, RZ, R0 ;  /* 0x000000ffff077224 */ /* 0x000fce00078e0000 */
.L_x_217:
[----:B------:R-:W1:Y:S01]  /*8be0*/  S2R R9, SR_CgaCtaId ;  /* 0x0000000000097919 */ /* 0x000e620000008800 */
[----:B------:R-:W-:-:S04]  /*8bf0*/  MOV R8, 0x400 ;  /* 0x0000040000087802 */ /* 0x000fc80000000f00 */
[----:B-1----:R-:W-:Y:S02]  /*8c00*/  LEA R20, R9, R8, 0x18 ;  /* 0x0000000809147211 */ /* 0x002fe400078ec0ff */
[----:B------:R-:W-:Y:S01]  /*8c10*/  SHF.L.U32 R8, R5, 0x1f, RZ ;  /* 0x0000001f05087819 */ /* 0x000fe200000006ff */
[----:B------:R-:W1:Y:S01]  /*8c20*/  @!P2 LDC R9, c[0x0][0x500] ;  /* 0x00014000ff09ab82 */ /* 0x000e620000000800 */
[----:B------:R-:W-:-:S04]  /*8c30*/  LEA R15, R7, R20, 0x3 ;  /* 0x00000014070f7211 */ /* 0x000fc800078e18ff */
[----:B------:R-:W2:Y:S02]  /*8c40*/  SYNCS.PHASECHK.TRANS64.TRYWAIT P1, [R15+URZ+0x40], R8 ;  /* 0x000040080f0075a7 */ /* 0x000ea4000802017f */
[----:B--2---:R-:W-:Y:S05]  /*8c50*/  @!P1 BRA `(.L_x_214) ;  /* 0x0000001000a09947 */ /* 0x004fea0003800000 */
.L_x_242:
[----:B--2---:R-:W-:Y:S01]  /*8c60*/  PRMT R8, R18, 0x9910, RZ ;  /* 0x0000991012087816 */ /* 0x004fe200000000ff */
[----:B-1----:R1:W-:Y:S03]  /*8c70*/  @!P2 SYNCS.ARRIVE.TRANS64 RZ, [R15+URZ], R9 ;  /* 0x000000090fffa9a7 */ /* 0x0023e6000800003f */
[----:B------:R-:W-:-:S13]  /*8c80*/  ISETP.NE.AND P1, PT, R8, 0x2, PT ;  /* 0x000000020800780c */ /* 0x000fda0003f25270 */
[----:B-1----:R-:W-:Y:S05]  /*8c90*/  @P1 BRA `(.L_x_215) ;  /* 0x0000000000041947 */ /* 0x002fea0003800000 */
[----:B------:R-:W-:Y:S01]  /*8ca0*/  BPT.TRAP 0x1 ;  /* 0x000000040000795c */ /* 0x000fe20000300000 */
.L_x_215:
[----:B------:R-:W-:Y:S05]  /*8cb0*/  @P0 BRA `(.L_x_216) ;  /* 0x0000000000040947 */ /* 0x000fea0003800000 */
[----:B------:R-:W-:Y:S01]  /*8cc0*/  BPT.TRAP 0x1 ;  /* 0x000000040000795c */ /* 0x000fe20000300000 */
.L_x_216:
[C---:B------:R-:W-:Y:S01]  /*8cd0*/  IMAD R8, R7.reuse, 0x4000, R20 ;  /* 0x0000400007087824 */ /* 0x040fe200078e0214 */
[----:B------:R-:W-:Y:S01]  /*8ce0*/  LEA R20, R7, R20, 0xd ;  /* 0x0000001407147211 */ /* 0x000fe200078e68ff */
[----:B------:R-:W-:Y:S01]  /*8cf0*/  UIADD3 UR4, UP0, UR20, 0xf0, URZ ;  /* 0x000000f014047890 */ /* 0x000fe2000ff1e03f */
[----:B------:R-:W-:Y:S01]  /*8d00*/  R2UR UR9, R15 ;  /* 0x000000000f0972ca */ /* 0x000fe200000e0000 */
[----:B------:R-:W-:Y:S01]  /*8d10*/  UIADD3 UR22, UP1, UR20, 0x1f0, URZ ;  /* 0x000001f014167890 */ /* 0x000fe2000ff3e03f */
[----:B------:R-:W-:Y:S01]  /*8d20*/  R2UR UR5, R8 ;  /* 0x00000000080572ca */ /* 0x000fe200000e0000 */
[----:B------:R-:W-:Y:S01]  /*8d30*/  VIADD R7, R7, 0x1 ;  /* 0x0000000107077836 */ /* 0x000fe20000000000 */
[----:B------:R-:W-:Y:S01]  /*8d40*/  R2UR UR8, R20 ;  /* 0x00000000140872ca */ /* 0x000fe200000e0000 */
[----:B------:R-:W-:Y:S01]  /*8d50*/  UIADD3.X UR23, URZ, UR21, URZ, UP1, !UPT ;  /* 0x000000153f177290 */ /* 0x000fe20008ffe43f */
[----:B------:R-:W-:Y:S01]  /*8d60*/  R2UR UR11, R13 ;  /* 0x000000000d0b72ca */ /* 0x000fe200000e0000 */
[----:B------:R-:W-:Y:S01]  /*8d70*/  UMOV UR6, 0x0 ;  /* 0x0000000000067882 */ /* 0x000fe20000000000 */
[C---:B------:R-:W-:Y:S01]  /*8d80*/  R2UR UR10, R19.reuse ;  /* 0x00000000130a72ca */ /* 0x040fe200000e0000 */
[----:B------:R-:W-:Y:S01]  /*8d90*/  UMOV UR7, 0x10000000 ;  /* 0x1000000000077882 */ /* 0x000fe20000000000 */
[----:B------:R-:W-:Y:S01]  /*8da0*/  R2UR UR12, R6 ;  /* 0x00000000060c72ca */ /* 0x000fe200000e0000 */
[----:B------:R-:W-:Y:S01]  /*8db0*/  VIADD R19, R19, 0x40 ;  /* 0x0000004013137836 */ /* 0x000fe20000000000 */
[----:B------:R-:W-:-:S02]  /*8dc0*/  IADD3 R4, R4, -0x1, RZ ;  /* 0xffffffff04047810 */ /* 0x000fc40007ffe0ff */
[----:B------:R-:W-:Y:S01]  /*8dd0*/  R2UR UR18, R14 ;  /* 0x000000000e1272ca */ /* 0x000fe200000e0000 */
[----:B------:R-:W-:Y:S01]  /*8de0*/  UIADD3 UR13, UR5, 0x6400, URZ ;  /* 0x00006400050d7890 */ /* 0x000fe2000fffe03f */
[----:B------:R-:W-:Y:S01]  /*8df0*/  ISETP.GT.AND P3, PT, R4, 0x1, PT ;  /* 0x000000010400780c */ /* 0x000fe20003f64270 */
[----:B------:R-:W-:Y:S01]  /*8e00*/  UIADD3.X UR5, URZ, UR21, URZ, UP0, !UPT ;  /* 0x000000153f057290 */ /* 0x000fe200087fe43f */
[----:B------:R-:W-:Y:S01]  /*8e10*/  ISETP.NE.AND P1, PT, R7, 0x8, PT ;  /* 0x000000080700780c */ /* 0x000fe20003f25270 */
[----:B------:R-:W-:-:S03]  /*8e20*/  UIADD3 UR14, UR8, 0x26400, URZ ;  /* 0x00026400080e7890 */ /* 0x000fc6000fffe03f */
[----:B------:R-:W-:Y:S01]  /*8e30*/  UMOV UR8, UR13 ;  /* 0x0000000d00087c82 */ /* 0x000fe20008000000 */
[----:B------:R-:W-:Y:S02]  /*8e40*/  SEL R8, RZ, 0x1, P1 ;  /* 0x00000001ff087807 */ /* 0x000fe40000800000 */
[----:B------:R-:W-:Y:S01]  /*8e50*/  SEL R7, R7, RZ, P1 ;  /* 0x000000ff07077207 */ /* 0x000fe20000800000 */
[----:B------:R1:W-:Y:S01]  /*8e60*/  UTMALDG.3D [UR8], [UR4], desc[UR6] ;  /* 0x00000608040075b4 */ /* 0x0003e20008011000 */
[----:B------:R-:W-:Y:S01]  /*8e70*/  LOP3.LUT R5, R5, R8, RZ, 0x3c, !PT ;  /* 0x0000000805057212 */ /* 0x000fe200078e3cff */
[----:B-1----:R-:W-:Y:S01]  /*8e80*/  UMOV UR8, UR14 ;  /* 0x0000000e00087c82 */ /* 0x002fe20008000000 */
[----:B------:R-:W-:Y:S02]  /*8e90*/  UMOV UR11, UR18 ;  /* 0x00000012000b7c82 */ /* 0x000fe40008000000 */
[----:B------:R1:W-:Y:S02]  /*8ea0*/  UTMALDG.3D [UR8], [UR22], desc[UR6] ;  /* 0x00000608160075b4 */ /* 0x0003e40008011000 */
[----:B-1----:R-:W-:Y:S05]  /*8eb0*/  @P3 BRA `(.L_x_217) ;  /* 0xfffffffc00483947 */ /* 0x002fea000383ffff */
.L_x_213:
[----:B------:R-:W-:Y:S05]  /*8ec0*/  BSYNC B1 ;  /* 0x0000000000017941 */ /* 0x000fea0003800000 */
.L_x_212:
[----:B------:R-:W-:Y:S01]  /*8ed0*/  LOP3.LUT P3, RZ, R10, 0xff, RZ, 0xc0, !PT ;  /* 0x000000ff0aff7812 */ /* 0x000fe2000786c0ff */
[----:B------:R-:W-:Y:S01]  /*8ee0*/  ULDC.64 UR4, c[0x0][0x8f8] ;  /* 0x00023e0000047ab9 */ /* 0x000fe20000000a00 */
[----:B------:R-:W-:Y:S01]  /*8ef0*/  IADD3 R0, R11, R0, RZ ;  /* 0x000000000b007210 */ /* 0x000fe20007ffe0ff */
[----:B------:R-:W-:Y:S01]  /*8f00*/  BSSY B1, `(.L_x_218) ;  /* 0x000006e000017945 */ /* 0x000fe20003800000 */
[----:B------:R-:W-:Y:S01]  /*8f10*/  IADD3 R16, P4, R16, UR36, RZ ;  /* 0x0000002410107c10 */ /* 0x000fe2000ff9e0ff */
[----:B------:R-:W-:Y:S01]  /*8f20*/  IMAD.MOV.U32 R13, RZ, RZ, -0x1 ;  /* 0xffffffffff0d7424 */ /* 0x000fe200078e00ff */
[----:B------:R-:W-:Y:S02]  /*8f30*/  SHF.R.U32.HI R4, RZ, 0x3, R0 ;  /* 0x00000003ff047819 */ /* 0x000fe40000011600 */
[----:B------:R-:W-:Y:S02]  /*8f40*/  ISETP.GT.U32.AND P1, PT, R0, 0x7, PT ;  /* 0x000000070000780c */ /* 0x000fe40003f24070 */
[----:B------:R-:W-:-:S02]  /*8f50*/  LOP3.LUT R4, R4, 0x1, RZ, 0xc0, !PT ;  /* 0x0000000104047812 */ /* 0x000fc400078ec0ff */
[----:B------:R-:W-:Y:S01]  /*8f60*/  ISETP.LT.U32.AND P1, PT, R11, 0x8, P1 ;  /* 0x000000080b00780c */ /* 0x000fe20000f21070 */
[----:B------:R-:W1:Y:S01]  /*8f70*/  @P3 S2R R6, SR_CgaCtaId ;  /* 0x0000000000063919 */ /* 0x000e620000008800 */
[----:B------:R-:W-:Y:S02]  /*8f80*/  @P3 MOV R5, 0x400 ;  /* 0x0000040000053802 */ /* 0x000fe40000000f00 */
[----:B------:R-:W-:Y:S02]  /*8f90*/  IADD3.X R17, R17, UR41, RZ, P4, !PT ;  /* 0x0000002911117c10 */ /* 0x000fe4000a7fe4ff */
[----:B------:R-:W-:Y:S02]  /*8fa0*/  ISETP.GE.U32.AND P4, PT, R16, UR4, PT ;  /* 0x0000000410007c0c */ /* 0x000fe4000bf86070 */
[----:B------:R-:W-:Y:S02]  /*8fb0*/  MOV R7, 0xffffffff ;  /* 0xffffffff00077802 */ /* 0x000fe40000000f00 */
[----:B------:R-:W-:-:S02]  /*8fc0*/  LOP3.LUT R0, R0, 0x7, RZ, 0xc0, !PT ;  /* 0x0000000700007812 */ /* 0x000fc400078ec0ff */
[----:B------:R-:W-:Y:S02]  /*8fd0*/  PRMT R10, RZ, 0x7610, R10 ;  /* 0x00007610ff0a7816 */ /* 0x000fe4000000000a */
[----:B-1----:R-:W-:Y:S01]  /*8fe0*/  @P3 LEA R5, R6, R5, 0x18 ;  /* 0x0000000506053211 */ /* 0x002fe200078ec0ff */
[----:B------:R-:W-:-:S03]  /*8ff0*/  IMAD.MOV.U32 R6, RZ, RZ, -0x1 ;  /* 0xffffffffff067424 */ /* 0x000fc600078e00ff */
[----:B------:R1:W-:Y:S01]  /*9000*/  @P3 SYNCS.ARRIVE.TRANS64.A1T0 RZ, [R5+URZ+0xb8], RZ ;  /* 0x0000b8ff05ff39a7 */ /* 0x0003e2000810003f */
[----:B------:R-:W-:Y:S02]  /*9010*/  ISETP.NE.U32.AND P3, PT, R4, 0x1, PT ;  /* 0x000000010400780c */ /* 0x000fe40003f65070 */
[----:B------:R-:W-:Y:S02]  /*9020*/  SEL R4, RZ, 0x1, !P1 ;  /* 0x00000001ff047807 */ /* 0x000fe40004800000 */
[----:B------:R-:W-:Y:S02]  /*9030*/  ISETP.GE.U32.AND.EX P1, PT, R17, UR5, PT, P4 ;  /* 0x0000000511007c0c */ /* 0x000fe4000bf26140 */
[----:B------:R-:W-:-:S04]  /*9040*/  ISETP.GT.U32.AND P3, PT, R11, 0x7, !P3 ;  /* 0x000000070b00780c */ /* 0x000fc80005f64070 */
[----:B-1----:R-:W-:-:S04]  /*9050*/  SEL R5, RZ, 0x1, !P3 ;  /* 0x00000001ff057807 */ /* 0x002fc80005800000 */
[--C-:B------:R-:W-:Y:S02]  /*9060*/  LOP3.LUT R3, R5, R3, R4.reuse, 0x96, !PT ;  /* 0x0000000305037212 */ /* 0x100fe400078e9604 */
[----:B------:R-:W-:Y:S01]  /*9070*/  PRMT R4, RZ, 0x7610, R4 ;  /* 0x00007610ff047816 */ /* 0x000fe20000000004 */
[----:B------:R-:W-:Y:S06]  /*9080*/  @P1 BRA `(.L_x_219) ;  /* 0x0000000400541947 */ /* 0x000fec0003800000 */
[----:B------:R-:W-:Y:S01]  /*9090*/  ULDC.64 UR4, c[0x0][0x8d0] ;  /* 0x0002340000047ab9 */ /* 0x000fe20000000a00 */
[----:B------:R-:W1:Y:S01]  /*90a0*/  S2R R14, SR_CTAID.X ;  /* 0x00000000000e7919 */ /* 0x000e620000002500 */
[----:B------:R-:W-:Y:S01]  /*90b0*/  ISETP.NE.U32.AND P1, PT, RZ, UR4, PT ;  /* 0x00000004ff007c0c */ /* 0x000fe2000bf25070 */
[----:B------:R-:W-:Y:S01]  /*90c0*/  ULDC UR7, c[0x0][0x8d8] ;  /* 0x0002360000077ab9 */ /* 0x000fe20000000800 */
[----:B------:R-:W-:Y:S01]  /*90d0*/  MOV R4, R16 ;  /* 0x0000001000047202 */ /* 0x000fe20000000f00 */
[----:B------:R-:W2:Y:S01]  /*90e0*/  S2R R13, SR_CTAID.Y ;  /* 0x00000000000d7919 */ /* 0x000ea20000002600 */
[----:B------:R-:W-:Y:S01]  /*90f0*/  ISETP.NE.AND.EX P1, PT, RZ, UR5, PT, P1 ;  /* 0x00000005ff007c0c */ /* 0x000fe2000bf25310 */
[----:B------:R-:W-:-:S12]  /*9100*/  IMAD.MOV.U32 R5, RZ, RZ, R17 ;  /* 0x000000ffff057224 */ /* 0x000fd800078e0011 */
[----:B------:R-:W-:Y:S05]  /*9110*/  @!P1 BRA `(.L_x_220) ;  /* 0x0000000000289947 */ /* 0x000fea0003800000 */
[----:B------:R-:W-:Y:S02]  /*9120*/  ULDC UR6, c[0x0][0x8dc] ;  /* 0x0002370000067ab9 */ /* 0x000fe40000000800 */
[----:B------:R-:W-:-:S04]  /*9130*/  IADD3 R9, P1, R16, UR6, RZ ;  /* 0x0000000610097c10 */ /* 0x000fc8000ff3e0ff */
[----:B------:R-:W-:-:S05]  /*9140*/  IADD3.X R15, RZ, R17, RZ, P1, !PT ;  /* 0x00000011ff0f7210 */ /* 0x000fca0000ffe4ff */
[----:B------:R-:W-:-:S04]  /*9150*/  IMAD.WIDE.U32 R6, R15, UR4, RZ ;  /* 0x000000040f067c25 */ /* 0x000fc8000f8e00ff */
[----:B------:R-:W-:-:S04]  /*9160*/  IMAD.WIDE.U32 R6, P1, R9, UR5, R6 ;  /* 0x0000000509067c25 */ /* 0x000fc8000f820006 */
[----:B------:R-:W-:Y:S01]  /*9170*/  IMAD.WIDE.U32 R8, R9, UR4, RZ ;  /* 0x0000000409087c25 */ /* 0x000fe2000f8e00ff */
[----:B------:R-:W-:-:S03]  /*9180*/  MOV R4, R7 ;  /* 0x0000000700047202 */ /* 0x000fc60000000f00 */
[----:B------:R-:W-:Y:S01]  /*9190*/  IMAD.X R5, RZ, RZ, RZ, P1 ;  /* 0x000000ffff057224 */ /* 0x000fe200008e06ff */
[----:B------:R-:W-:-:S05]  /*91a0*/  IADD3 RZ, P1, R9, R6, RZ ;  /* 0x0000000609ff7210 */ /* 0x000fca0007f3e0ff */
[----:B------:R-:W-:-:S08]  /*91b0*/  IMAD.WIDE.U32.X R4, R15, UR5, R4, P1 ;  /* 0x000000050f047c25 */ /* 0x000fd000088e0404 */
.L_x_220:
[--C-:B------:R-:W-:Y:S01]  /*91c0*/  SHF.R.U64 R8, R4, UR7, R5.reuse ;  /* 0x0000000704087c19 */ /* 0x100fe20008001205 */
[----:B------:R-:W-:Y:S01]  /*91d0*/  ULDC.64 UR4, c[0x0][0x8c8] ;  /* 0x0002320000047ab9 */ /* 0x000fe20000000a00 */
[----:B------:R-:W-:Y:S01]  /*91e0*/  SHF.R.U32.HI R4, RZ, UR7, R5 ;  /* 0x00000007ff047c19 */ /* 0x000fe20008011605 */
[----:B------:R-:W3:Y:S01]  /*91f0*/  LDC R25, c[0x0][0x144] ;  /* 0x00005100ff197b82 */ /* 0x000ee20000000800 */
[----:B------:R-:W-:Y:S01]  /*9200*/  IADD3 R7, P1, RZ, -R8, RZ ;  /* 0x80000008ff077210 */ /* 0x000fe20007f3e0ff */
[----:B------:R-:W-:Y:S01]  /*9210*/  ULDC.64 UR8, c[0x0][0x8e8] ;  /* 0x00023a0000087ab9 */ /* 0x000fe20000000a00 */
[----:B-1----:R-:W-:Y:S01]  /*9220*/  I2FP.F32.U32 R9, R14 ;  /* 0x0000000e00097245 */ /* 0x002fe20000201000 */
[----:B------:R-:W-:Y:S02]  /*9230*/  ULDC UR6, c[0x0][0x8b0] ;  /* 0x00022c0000067ab9 */ /* 0x000fe40000000800 */
[----:B------:R-:W-:Y:S01]  /*9240*/  IMAD.X R4, RZ, RZ, ~R4, P1 ;  /* 0x000000ffff047224 */ /* 0x000fe200008e0e04 */
[----:B------:R-:W-:Y:S01]  /*9250*/  ISETP.NE.U32.AND P1, PT, RZ, UR8, PT ;  /* 0x00000008ff007c0c */ /* 0x000fe2000bf25070 */
[----:B------:R-:W1:Y:S02]  /*9260*/  LDC R20, c[0x0][0x148] ;  /* 0x00005200ff147b82 */ /* 0x000e640000000800 */
[----:B------:R-:W-:Y:S01]  /*9270*/  IMAD R6, R4, UR4, RZ ;  /* 0x0000000404067c24 */ /* 0x000fe2000f8e02ff */
[----:B------:R-:W-:Y:S01]  /*9280*/  ISETP.NE.AND.EX P1, PT, RZ, UR9, PT, P1 ;  /* 0x00000009ff007c0c */ /* 0x000fe2000bf25310 */
[----:B------:R-:W-:Y:S01]  /*9290*/  IMAD.WIDE.U32 R4, R7, UR4, R16 ;  /* 0x0000000407047c25 */ /* 0x000fe2000f8e0010 */
[----:B------:R-:W-:-:S03]  /*92a0*/  ULDC UR4, c[0x0][0x150] ;  /* 0x0000540000047ab9 */ /* 0x000fc60000000800 */
[----:B------:R-:W-:Y:S02]  /*92b0*/  IMAD R7, R7, UR5, R6 ;  /* 0x0000000507077c24 */ /* 0x000fe4000f8e0206 */
[----:B------:R-:W-:Y:S01]  /*92c0*/  FMUL R6, R9, UR4 ;  /* 0x0000000409067c20 */ /* 0x000fe20008400000 */
[----:B------:R-:W-:Y:S01]  /*92d0*/  ULDC UR4, c[0x0][0x8c0] ;  /* 0x0002300000047ab9 */ /* 0x000fe20000000800 */
[----:B------:R-:W-:Y:S01]  /*92e0*/  ULDC UR5, c[0x0][0x154] ;  /* 0x0000550000057ab9 */ /* 0x000fe20000000800 */
[----:B------:R-:W-:-:S03]  /*92f0*/  IADD3 R5, R5, R7, RZ ;  /* 0x0000000705057210 */ /* 0x000fc60007ffe0ff */
[----:B------:R-:W4:Y:S01]  /*9300*/  F2I.U32.TRUNC.NTZ R6, R6 ;  /* 0x0000000600067305 */ /* 0x000f22000020f000 */
[----:B------:R-:W-:Y:S02]  /*9310*/  SHF.R.U64 R9, R4, UR4, R5 ;  /* 0x0000000404097c19 */ /* 0x000fe40008001205 */
[----:B--2---:R-:W-:-:S05]  /*9320*/  I2FP.F32.U32 R4, R13 ;  /* 0x0000000d00047245 */ /* 0x004fca0000201000 */
[----:B------:R-:W-:Y:S01]  /*9330*/  FMUL R21, R4, UR5 ;  /* 0x0000000504157c20 */ /* 0x000fe20008400000 */
[----:B------:R-:W-:Y:S01]  /*9340*/  SHF.R.U32.HI R4, RZ, UR4, R5 ;  /* 0x00000004ff047c19 */ /* 0x000fe20008011605 */
[----:B------:R-:W-:-:S03]  /*9350*/  ULDC UR4, c[0x0][0x900] ;  /* 0x0002400000047ab9 */ /* 0x000fc60000000800 */
[--C-:B------:R-:W-:Y:S01]  /*9360*/  SHF.R.U64 R19, R9, UR6, R4.reuse ;  /* 0x0000000609137c19 */ /* 0x100fe20008001204 */
[----:B------:R-:W2:Y:S01]  /*9370*/  F2I.U32.TRUNC.NTZ R21, R21 ;  /* 0x0000001500157305 */ /* 0x000ea2000020f000 */
[----:B------:R-:W-:Y:S01]  /*9380*/  SHF.R.U32.HI R4, RZ, UR6, R4 ;  /* 0x00000006ff047c19 */ /* 0x000fe20008011604 */
[----:B----4-:R-:W-:-:S03]  /*9390*/  IMAD.MOV R6, RZ, RZ, -R6 ;  /* 0x000000ffff067224 */ /* 0x010fc600078e0a06 */
[----:B------:R-:W-:Y:S01]  /*93a0*/  SHF.R.U32.HI R23, RZ, UR4, R4 ;  /* 0x00000004ff177c19 */ /* 0x000fe20008011604 */
[----:B---3--:R-:W-:Y:S01]  /*93b0*/  IMAD R14, R25, R6, R14 ;  /* 0x00000006190e7224 */ /* 0x008fe200078e020e */
[----:B------:R-:W-:-:S03]  /*93c0*/  SHF.R.U64 R15, R19, UR4, R4 ;  /* 0x00000004130f7c19 */ /* 0x000fc60008001204 */
[----:B------:R-:W-:Y:S01]  /*93d0*/  IMAD.MOV.U32 R5, RZ, RZ, R23 ;  /* 0x000000ffff057224 */ /* 0x000fe200078e0017 */
[----:B------:R-:W-:Y:S01]  /*93e0*/  MOV R4, R15 ;  /* 0x0000000f00047202 */ /* 0x000fe20000000f00 */
[----:B--2---:R-:W-:Y:S06]  /*93f0*/  @!P1 BRA `(.L_x_221) ;  /* 0x0000000000289947 */ /* 0x004fec0003800000 */
[----:B------:R-:W-:Y:S02]  /*9400*/  ULDC UR4, c[0x0][0x8f4] ;  /* 0x00023d0000047ab9 */ /* 0x000fe40000000800 */
[----:B------:R-:W-:-:S04]  /*9410*/  IADD3 R5, P1, R15, UR4, RZ ;  /* 0x000000040f057c10 */ /* 0x000fc8000ff3e0ff */
[----:B------:R-:W-:-:S05]  /*9420*/  IADD3.X R23, RZ, R23, RZ, P1, !PT ;  /* 0x00000017ff177210 */ /* 0x000fca0000ffe4ff */
[----:B------:R-:W-:-:S04]  /*9430*/  IMAD.WIDE.U32 R6, R23, UR8, RZ ;  /* 0x0000000817067c25 */ /* 0x000fc8000f8e00ff */
[----:B------:R-:W-:-:S04]  /*9440*/  IMAD.WIDE.U32 R6, P1, R5, UR9, R6 ;  /* 0x0000000905067c25 */ /* 0x000fc8000f820006 */
[----:B------:R-:W-:Y:S01]  /*9450*/  IMAD.WIDE.U32 R4, R5, UR8, RZ ;  /* 0x0000000805047c25 */ /* 0x000fe2000f8e00ff */
[----:B------:R-:W-:-:S04]  /*9460*/  MOV R4, R7 ;  /* 0x0000000700047202 */ /* 0x000fc80000000f00 */
[----:B------:R-:W-:Y:S01]  /*9470*/  IADD3 RZ, P3, R5, R6, RZ ;  /* 0x0000000605ff7210 */ /* 0x000fe20007f7e0ff */
[----:B------:R-:W-:-:S04]  /*9480*/  IMAD.X R5, RZ, RZ, RZ, P1 ;  /* 0x000000ffff057224 */ /* 0x000fc800008e06ff */
[----:B------:R-:W-:-:S08]  /*9490*/  IMAD.WIDE.U32.X R4, R23, UR9, R4, P3 ;  /* 0x0000000917047c25 */ /* 0x000fd000098e0404 */
.L_x_221:
[----:B------:R-:W-:Y:S01]  /*94a0*/  ISETP.NE.AND P1, PT, R2, 0x1, PT ;  /* 0x000000010200780c */ /* 0x000fe20003f25270 */
[----:B------:R-:W-:Y:S01]  /*94b0*/  ULDC UR4, c[0x0][0x8f0] ;  /* 0x00023c0000047ab9 */ /* 0x000fe20000000800 */
[----:B------:R-:W-:Y:S01]  /*94c0*/  LOP3.LUT R19, R19, UR16, RZ, 0xc0, !PT ;  /* 0x0000001013137c12 */ /* 0x000fe2000f8ec0ff */
[----:B------:R-:W-:Y:S01]  /*94d0*/  IMAD.MOV R21, RZ, RZ, -R21 ;  /* 0x000000ffff157224 */ /* 0x000fe200078e0a15 */
[----:B------:R-:W-:Y:S01]  /*94e0*/  SHF.R.U64 R4, R4, UR4, R5 ;  /* 0x0000000404047c19 */ /* 0x000fe20008001205 */
[----:B------:R-:W-:Y:S01]  /*94f0*/  ULDC UR4, c[0x0][0x8e0] ;  /* 0x0002380000047ab9 */ /* 0x000fe20000000800 */
[----:B------:R-:W-:Y:S01]  /*9500*/  ULDC UR5, c[0x0][0x8b8] ;  /* 0x00022e0000057ab9 */ /* 0x000fe20000000800 */
[----:B------:R-:W-:Y:S01]  /*9510*/  IMAD.MOV.U32 R5, RZ, RZ, 0x1 ;  /* 0x00000001ff057424 */ /* 0x000fe200078e00ff */
[C---:B------:R-:W-:Y:S01]  /*9520*/  IADD3 R6, -R4.reuse, RZ, RZ ;  /* 0x000000ff04067210 */ /* 0x040fe20007ffe1ff */
[----:B------:R-:W-:Y:S01]  /*9530*/  IMAD R19, R4, UR17, R19 ;  /* 0x0000001104137c24 */ /* 0x000fe2000f8e0213 */
[----:B------:R-:W-:-:S03]  /*9540*/  LOP3.LUT R4, R9, UR15, RZ, 0xc0, !PT ;  /* 0x0000000f09047c12 */ /* 0x000fc6000f8ec0ff */
[----:B-1----:R-:W-:Y:S02]  /*9550*/  @P1 IMAD R14, R20, R21, R13 ;  /* 0x00000015140e1224 */ /* 0x002fe400078e020d */
[----:B------:R-:W-:Y:S01]  /*9560*/  IMAD R15, R6, UR4, R15 ;  /* 0x00000004060f7c24 */ /* 0x000fe2000f8e020f */
[----:B------:R-:W-:Y:S01]  /*9570*/  ULDC UR4, c[0x0][0x8a8] ;  /* 0x00022a0000047ab9 */ /* 0x000fe20000000800 */
[----:B------:R-:W-:Y:S01]  /*9580*/  IMAD R14, R19, UR5, R14 ;  /* 0x00000005130e7c24 */ /* 0x000fe2000f8e020e */
[----:B------:R-:W-:Y:S01]  /*9590*/  MOV R6, R8 ;  /* 0x0000000800067202 */ /* 0x000fe20000000f00 */
[--C-:B------:R-:W-:Y:S01]  /*95a0*/  IMAD R15, R15, UR4, R4.reuse ;  /* 0x000000040f0f7c24 */ /* 0x100fe2000f8e0204 */
[----:B------:R-:W-:-:S04]  /*95b0*/  PRMT R4, R5, 0x7610, R4 ;  /* 0x0000761005047816 */ /* 0x000fc80000000004 */
[----:B------:R-:W-:Y:S02]  /*95c0*/  SEL R7, R15, R14, !P1 ;  /* 0x0000000e0f077207 */ /* 0x000fe40004800000 */
[----:B------:R-:W-:-:S07]  /*95d0*/  SEL R13, R14, R15, !P1 ;  /* 0x0000000f0e0d7207 */ /* 0x000fce0004800000 */
.L_x_219:
[----:B------:R-:W-:Y:S05]  /*95e0*/  BSYNC B1 ;  /* 0x0000000000017941 */ /* 0x000fea0003800000 */
.L_x_218:
[----:B------:R-:W-:-:S13]  /*95f0*/  LOP3.LUT P1, RZ, R4, 0xff, RZ, 0xc0, !PT ;  /* 0x000000ff04ff7812 */ /* 0x000fda000782c0ff */
[----:B------:R-:W-:Y:S05]  /*9600*/  @P1 BRA `(.L_x_222) ;  /* 0xfffffff400401947 */ /* 0x000fea000383ffff */
[----:B------:R-:W-:Y:S05]  /*9610*/  BSYNC B0 ;  /* 0x0000000000007941 */ /* 0x000fea0003800000 */
.L_x_210:
[----:B------:R-:W-:-:S03]  /*9620*/  UMOV UR4, 0xffffffff ;  /* 0xffffffff00047882 */ /* 0x000fc60000000000 */
[----:B------:R-:W-:Y:S05]  /*9630*/  BRA.DIV UR4, `(.L_x_223) ;  /* 0x0000000a043c7947 */ /* 0x000fea000b800000 */
[----:B------:R-:W-:-:S13]  /*9640*/  ELECT P6, URZ, PT ;  /* 0x00000000003f782f */ /* 0x000fda00038c0000 */
.L_x_245:
[----:B------:R-:W-:Y:S05]  /*9650*/  @!P6 BRA `(.L_x_11) ;  /* 0x000000040034e947 */ /* 0x000fea0003800000 */
[----:B------:R-:W-:-:S04]  /*9660*/  LOP3.LUT R22, R22, 0x2, RZ, 0xfc, !PT ;  /* 0x0000000216167812 */ /* 0x000fc800078efcff */
[----:B------:R-:W-:-:S13]  /*9670*/  ISETP.NE.AND P0, PT, R22, 0x3, PT ;  /* 0x000000031600780c */ /* 0x000fda0003f05270 */
[----:B------:R-:W-:Y:S05]  /*9680*/  @!P0 BRA `(.L_x_224) ;  /* 0x0000000000048947 */ /* 0x000fea0003800000 */
[----:B------:R-:W-:Y:S01]  /*9690*/  BPT.TRAP 0x1 ;  /* 0x000000040000795c */ /* 0x000fe20000300000 */
.L_x_224:
[----:B------:R-:W1:Y:S01]  /*96a0*/  S2R R5, SR_CgaCtaId ;  /* 0x0000000000057919 */ /* 0x000e620000008800 */
[----:B------:R-:W-:Y:S02]  /*96b0*/  MOV R2, 0x400 ;  /* 0x0000040000027802 */ /* 0x000fe40000000f00 */
[----:B------:R-:W-:Y:S02]  /*96c0*/  SHF.L.U32 R4, R3, 0x1f, RZ ;  /* 0x0000001f03047819 */ /* 0x000fe400000006ff */
[----:B-1----:R-:W-:-:S05]  /*96d0*/  LEA R5, R5, R2, 0x18 ;  /* 0x0000000205057211 */ /* 0x002fca00078ec0ff */
[----:B------:R-:W-:-:S05]  /*96e0*/  VIADD R5, R5, 0x40 ;  /* 0x0000004005057836 */ /* 0x000fca0000000000 */
[C---:B------:R-:W-:Y:S01]  /*96f0*/  LEA R7, R0.reuse, R5, 0x3 ;  /* 0x0000000500077211 */ /* 0x040fe200078e18ff */
[----:B------:R-:W-:-:S03]  /*9700*/  VIADD R0, R0, 0x1 ;  /* 0x0000000100007836 */ /* 0x000fc60000000000 */
[----:B------:R-:W1:Y:S02]  /*9710*/  SYNCS.PHASECHK.TRANS64.TRYWAIT P0, [R7+URZ], R4 ;  /* 0x00000004070075a7 */ /* 0x000e64000800017f */
[----:B------:R-:W-:-:S04]  /*9720*/  ISETP.NE.AND P1, PT, R0, 0x8, PT ;  /* 0x000000080000780c */ /* 0x000fc80003f25270 */
[----:B------:R-:W-:Y:S02]  /*9730*/  SEL R2, RZ, 0x1, P1 ;  /* 0x00000001ff027807 */ /* 0x000fe40000800000 */
[----:B------:R-:W-:Y:S02]  /*9740*/  SEL R0, R0, RZ, P1 ;  /* 0x000000ff00007207 */ /* 0x000fe40000800000 */
[----:B------:R-:W-:Y:S02]  /*9750*/  LOP3.LUT R9, R3, R2, RZ, 0x3c, !PT ;  /* 0x0000000203097212 */ /* 0x000fe400078e3cff */
[----:B------:R-:W-:Y:S02]  /*9760*/  LEA R6, R0, R5, 0x3 ;  /* 0x0000000500067211 */ /* 0x000fe400078e18ff */
[----:B------:R-:W-:Y:S01]  /*9770*/  SHF.L.U32 R3, R9, 0x1f, RZ ;  /* 0x0000001f09037819 */ /* 0x000fe200000006ff */
[----:B-1----:R-:W-:Y:S06]  /*9780*/  @!P0 BRA `(.L_x_225) ;  /* 0x0000000800088947 */ /* 0x002fec0003800000 */
.L_x_246:
[----:B------:R-:W2:Y:S01]  /*9790*/  SYNCS.PHASECHK.TRANS64.TRYWAIT P0, [R6+URZ], R3 ;  /* 0x00000003060075a7 */ /* 0x000ea2000800017f */
[----:B------:R-:W-:-:S05]  /*97a0*/  VIADD R0, R0, 0x1 ;  /* 0x0000000100007836 */ /* 0x000fca0000000000 */
[----:B------:R-:W-:-:S04]  /*97b0*/  ISETP.NE.AND P1, PT, R0, 0x8, PT ;  /* 0x000000080000780c */ /* 0x000fc80003f25270 */
[----:B------:R-:W-:Y:S02]  /*97c0*/  SEL R2, RZ, 0x1, P1 ;  /* 0x00000001ff027807 */ /* 0x000fe40000800000 */
[----:B------:R-:W-:Y:S02]  /*97d0*/  SEL R0, R0, RZ, P1 ;  /* 0x000000ff00007207 */ /* 0x000fe40000800000 */
[----:B------:R-:W-:Y:S02]  /*97e0*/  LOP3.LUT R9, R9, R2, RZ, 0x3c, !PT ;  /* 0x0000000209097212 */ /* 0x000fe400078e3cff */
[----:B-1----:R-:W-:Y:S02]  /*97f0*/  LEA R7, R0, R5, 0x3 ;  /* 0x0000000500077211 */ /* 0x002fe400078e18ff */
[----:B------:R-:W-:Y:S01]  /*9800*/  SHF.L.U32 R4, R9, 0x1f, RZ ;  /* 0x0000001f09047819 */ /* 0x000fe200000006ff */
[----:B--2---:R-:W-:Y:S06]  /*9810*/  @!P0 BRA `(.L_x_226) ;  /* 0x0000000400f88947 */ /* 0x004fec0003800000 */
.L_x_247:
        /* <DEDUP_REMOVED lines=9> */
.L_x_248:
        /* <DEDUP_REMOVED lines=9> */
.L_x_249:
        /* <DEDUP_REMOVED lines=9> */
.L_x_250:
        /* <DEDUP_REMOVED lines=9> */
.L_x_251:
[----:B------:R-:W2:Y:S01]  /*9a60*/  SYNCS.PHASECHK.TRANS64.TRYWAIT P0, [R7+URZ], R4 ;  /* 0x00000004070075a7 */ /* 0x000ea2000800017f */
[----:B------:R-:W-:-:S05]  /*9a70*/  VIADD R0, R0, 0x1 ;  /* 0x0000000100007836 */ /* 0x000fca0000000000 */
[----:B------:R-:W-:-:S04]  /*9a80*/  ISETP.NE.AND P1, PT, R0, 0x8, PT ;  /* 0x000000080000780c */ /* 0x000fc80003f25270 */
[----:B------:R-:W-:Y:S02]  /*9a90*/  SEL R2, RZ, 0x1, P1 ;  /* 0x00000001ff027807 */ /* 0x000fe40000800000 */
[----:B------:R-:W-:Y:S02]  /*9aa0*/  SEL R0, R0, RZ, P1 ;  /* 0x000000ff00007207 */ /* 0x000fe40000800000 */
[----:B------:R-:W-:Y:S01]  /*9ab0*/  LOP3.LUT R2, R9, R2, RZ, 0x3c, !PT ;  /* 0x0000000209027212 */ /* 0x000fe200078e3cff */
[----:B--2---:R-:W-:Y:S06]  /*9ac0*/  @!P0 BRA `(.L_x_231) ;  /* 0x0000000400b08947 */ /* 0x004fec0003800000 */
.L_x_252:
[----:B------:R-:W-:Y:S02]  /*9ad0*/  LEA R5, R0, R5, 0x3 ;  /* 0x0000000500057211 */ /* 0x000fe400078e18ff */
[----:B------:R-:W-:-:S07]  /*9ae0*/  SHF.L.U32 R0, R2, 0x1f, RZ ;  /* 0x0000001f02007819 */ /* 0x000fce00000006ff */
.L_x_232:
[----:B---3--:R3:W4:Y:S02]  /*9af0*/  SYNCS.PHASECHK.TRANS64.TRYWAIT P0, [R5+URZ], R0 ;  /* 0x00000000050075a7 */ /* 0x008724000800017f */
[----:B----4-:R-:W-:Y:S05]  /*9b00*/  @!P0 NANOSLEEP.SYNCS 0x989680 ;  /* 0x009896800000895d */ /* 0x010fea0003900000 */
[----:B------:R-:W4:Y:S02]  /*9b10*/  @!P0 SYNCS.PHASECHK.TRANS64 P0, [R5+URZ], R0 ;  /* 0x00000000050085a7 */ /* 0x000f24000800007f */
[----:B----4-:R-:W-:Y:S05]  /*9b20*/  @!P0 BRA `(.L_x_232) ;  /* 0xfffffffc00f08947 */ /* 0x010fea000383ffff */
.L_x_11:
[----:B------:R-:W-:Y:S05]  /*9b30*/  BSYNC B6 ;  /* 0x0000000000067941 */ /* 0x000fea0003800000 */
.L_x_9:
[----:B------:R-:W-:Y:S05]  /*9b40*/  EXIT ;  /* 0x000000000000794d */ /* 0x000fea0003800000 */
.L_x_24:
[----:B----4-:R4:W1:Y:S02]  /*9b50*/  SYNCS.PHASECHK.TRANS64.TRYWAIT P1, [R3+URZ], R0 ;  /* 0x00000000030075a7 */ /* 0x010864000802017f */
[----:B-1----:R-:W-:Y:S05]  /*9b60*/  @!P1 NANOSLEEP.SYNCS 0x989680 ;  /* 0x009896800000995d */ /* 0x002fea0003900000 */
[----:B------:R-:W1:Y:S02]  /*9b70*/  @!P1 SYNCS.PHASECHK.TRANS64 P1, [R3+URZ], R0 ;  /* 0x00000000030095a7 */ /* 0x000e64000802007f */
[----:B-1----:R-:W-:Y:S05]  /*9b80*/  @!P1 BRA `(.L_x_24) ;  /* 0xfffffffc00f09947 */ /* 0x002fea000383ffff */
[----:B------:R-:W-:Y:S05]  /*9b90*/  BRA `(.L_x_23) ;  /* 0xffffff7c00007947 */ /* 0x000fea000383ffff */
.L_x_29:
[----:B---3--:R-:W-:-:S04]  /*9ba0*/  IMAD.U32 R4, RZ, RZ, UR4 ;  /* 0x00000004ff047e24 */ /* 0x008fc8000f8e00ff */
[----:B------:R3:W4:Y:S03]  /*9bb0*/  SYNCS.PHASECHK.TRANS64.TRYWAIT P1, [R4+URZ], R3 ;  /* 0x00000003040075a7 */ /* 0x000726000802017f */
[----:B----4-:R-:W-:Y:S05]  /*9bc0*/  @!P1 NANOSLEEP.SYNCS 0x989680 ;  /* 0x009896800000995d */ /* 0x010fea0003900000 */
[----:B------:R-:W4:Y:S02]  /*9bd0*/  @!P1 SYNCS.PHASECHK.TRANS64 P1, [R4+URZ], R3 ;  /* 0x00000003040095a7 */ /* 0x000f24000802007f */
[----:B----4-:R-:W-:Y:S05]  /*9be0*/  @!P1 BRA `(.L_x_29) ;  /* 0xfffffffc00ec9947 */ /* 0x010fea000383ffff */
[----:B------:R-:W-:Y:S05]  /*9bf0*/  BRA `(.L_x_28) ;  /* 0xffffff7c00d47947 */ /* 0x000fea000383ffff */
.L_x_50:
[----:B---3--:R3:W4:Y:S02]  /*9c00*/  SYNCS.PHASECHK.TRANS64.TRYWAIT P2, [R3+URZ+0x80], R0 ;  /* 0x00008000030075a7 */ /* 0x008724000804017f */
[----:B----4-:R-:W-:Y:S05]  /*9c10*/  @!P2 NANOSLEEP.SYNCS 0x989680 ;  /* 0x009896800000a95d */ /* 0x010fea0003900000 */
[----:B------:R-:W4:Y:S02]  /*9c20*/  @!P2 SYNCS.PHASECHK.TRANS64 P2, [R3+URZ+0x80], R0 ;  /* 0x000080000300a5a7 */ /* 0x000f24000804007f */
[----:B----4-:R-:W-:Y:S05]  /*9c30*/  @!P2 BRA `(.L_x_50) ;  /* 0xfffffffc00f0a947 */ /* 0x010fea000383ffff */
[----:B------:R-:W-:Y:S05]  /*9c40*/  BRA `(.L_x_233) ;  /* 0xffffff88009c7947 */ /* 0x000fea000383ffff */
.L_x_112:
[----:B-1----:R1:W2:Y:S02]  /*9c50*/  SYNCS.PHASECHK.TRANS64.TRYWAIT P2, [R21+URZ+0x80], R12 ;  /* 0x0000800c150075a7 */ /* 0x0022a4000804017f */
[----:B--2---:R-:W-:Y:S05]  /*9c60*/  @!P2 NANOSLEEP.SYNCS 0x989680 ;  /* 0x009896800000a95d */ /* 0x004fea0003900000 */
[----:B------:R-:W2:Y:S02]  /*9c70*/  @!P2 SYNCS.PHASECHK.TRANS64 P2, [R21+URZ+0x80], R12 ;  /* 0x0000800c1500a5a7 */ /* 0x000ea4000804007f */
[----:B--2---:R-:W-:Y:S05]  /*9c80*/  @!P2 BRA `(.L_x_112) ;  /* 0xfffffffc00f0a947 */ /* 0x004fea000383ffff */
[----:B------:R-:W-:Y:S05]  /*9c90*/  BRA `(.L_x_234) ;  /* 0xffffffac005c7947 */ /* 0x000fea000383ffff */
.L_x_180:
[----:B-1----:R-:W-:-:S04]  /*9ca0*/  MOV R3, UR4 ;  /* 0x0000000400037c02 */ /* 0x002fc80008000f00 */
[----:B------:R1:W2:Y:S03]  /*9cb0*/  SYNCS.PHASECHK.TRANS64.TRYWAIT P0, [R3+URZ+0xb8], R0 ;  /* 0x0000b800030075a7 */ /* 0x0002a6000800017f */
[----:B--2---:R-:W-:Y:S05]  /*9cc0*/  @!P0 NANOSLEEP.SYNCS 0x989680 ;  /* 0x009896800000895d */ /* 0x004fea0003900000 */
[----:B------:R-:W2:Y:S02]  /*9cd0*/  @!P0 SYNCS.PHASECHK.TRANS64 P0, [R3+URZ+0xb8], R0 ;  /* 0x0000b800030085a7 */ /* 0x000ea4000800007f */
[----:B--2---:R-:W-:Y:S05]  /*9ce0*/  @!P0 BRA `(.L_x_180) ;  /* 0xfffffffc00ec8947 */ /* 0x004fea000383ffff */
[----:B------:R-:W-:Y:S05]  /*9cf0*/  BRA `(.L_x_179) ;  /* 0xffffffd800f07947 */ /* 0x000fea000383ffff */
.L_x_189:
[----:B-1----:R-:W-:-:S04]  /*9d00*/  IMAD.U32 R5, RZ, RZ, UR5 ;  /* 0x00000005ff057e24 */ /* 0x002fc8000f8e00ff */
[----:B------:R1:W2:Y:S03]  /*9d10*/  SYNCS.PHASECHK.TRANS64.TRYWAIT P1, [R5+URZ+0x98], R4 ;  /* 0x00009804050075a7 */ /* 0x0002a6000802017f */
[----:B--2---:R-:W-:Y:S05]  /*9d20*/  @!P1 NANOSLEEP.SYNCS 0x989680 ;  /* 0x009896800000995d */ /* 0x004fea0003900000 */
[----:B------:R-:W2:Y:S02]  /*9d30*/  @!P1 SYNCS.PHASECHK.TRANS64 P1, [R5+URZ+0x98], R4 ;  /* 0x00009804050095a7 */ /* 0x000ea4000802007f */
[----:B--2---:R-:W-:Y:S05]  /*9d40*/  @!P1 BRA `(.L_x_189) ;  /* 0xfffffffc00ec9947 */ /* 0x004fea000383ffff */
[----:B------:R-:W-:Y:S05]  /*9d50*/  BRA `(.L_x_235) ;  /* 0xffffffdc00e87947 */ /* 0x000fea000383ffff */
.L_x_195:
[----:B-1----:R-:W-:-:S04]  /*9d60*/  MOV R5, UR4 ;  /* 0x0000000400057c02 */ /* 0x002fc80008000f00 */
[----:B------:R1:W2:Y:S03]  /*9d70*/  SYNCS.PHASECHK.TRANS64.TRYWAIT P1, [R5+URZ+0x98], R4 ;  /* 0x00009804050075a7 */ /* 0x0002a6000802017f */
[----:B--2---:R-:W-:Y:S05]  /*9d80*/  @!P1 NANOSLEEP.SYNCS 0x989680 ;  /* 0x009896800000995d */ /* 0x004fea0003900000 */
[----:B------:R-:W2:Y:S02]  /*9d90*/  @!P1 SYNCS.PHASECHK.TRANS64 P1, [R5+URZ+0x98], R4 ;  /* 0x00009804050095a7 */ /* 0x000ea4000802007f */
[----:B--2---:R-:W-:Y:S05]  /*9da0*/  @!P1 BRA `(.L_x_195) ;  /* 0xfffffffc00ec9947 */ /* 0x004fea000383ffff */
[----:B------:R-:W-:Y:S05]  /*9db0*/  BRA `(.L_x_236) ;  /* 0xffffffe000507947 */ /* 0x000fea000383ffff */
.L_x_205:
[----:B-1----:R1:W3:Y:S02]  /*9dc0*/  SYNCS.PHASECHK.TRANS64.TRYWAIT P0, [R3+URZ+0x98], R0 ;  /* 0x00009800030075a7 */ /* 0x0022e4000800017f */
[----:B---3--:R-:W-:Y:S05]  /*9dd0*/  @!P0 NANOSLEEP.SYNCS 0x989680 ;  /* 0x009896800000895d */ /* 0x008fea0003900000 */
[----:B------:R-:W3:Y:S02]  /*9de0*/  @!P0 SYNCS.PHASECHK.TRANS64 P0, [R3+URZ+0x98], R0 ;  /* 0x00009800030085a7 */ /* 0x000ee4000800007f */
[----:B---3--:R-:W-:Y:S05]  /*9df0*/  @!P0 BRA `(.L_x_205) ;  /* 0xfffffffc00f08947 */ /* 0x008fea000383ffff */
[----:B------:R-:W-:Y:S05]  /*9e00*/  BRA `(.L_x_237) ;  /* 0xffffffe800687947 */ /* 0x000fea000383ffff */
.L_x_207:
[----:B-1----:R1:W2:Y:S02]  /*9e10*/  SYNCS.PHASECHK.TRANS64.TRYWAIT P0, [R5+URZ+0x98], R0 ;  /* 0x00009800050075a7 */ /* 0x0022a4000800017f */
[----:B--2---:R-:W-:Y:S05]  /*9e20*/  @!P0 NANOSLEEP.SYNCS 0x989680 ;  /* 0x009896800000895d */ /* 0x004fea0003900000 */
[----:B------:R-:W2:Y:S02]  /*9e30*/  @!P0 SYNCS.PHASECHK.TRANS64 P0, [R5+URZ+0x98], R0 ;  /* 0x00009800050085a7 */ /* 0x000ea4000800007f */
[----:B--2---:R-:W-:Y:S05]  /*9e40*/  @!P0 BRA `(.L_x_207) ;  /* 0xfffffffc00f08947 */ /* 0x004fea000383ffff */
[----:B------:R-:W-:Y:S05]  /*9e50*/  BRA `(.L_x_238) ;  /* 0xffffffe800887947 */ /* 0x000fea000383ffff */
.L_x_211:
[----:B------:R-:W-:Y:S01]  /*9e60*/  BSSY B1, `(.L_x_239) ;  /* 0x0000006000017945 */ /* 0x000fe20003800000 */
[----:B------:R-:W-:-:S07]  /*9e70*/  IMAD.MOV.U32 R15, RZ, RZ, -0x1 ;  /* 0xffffffffff0f7424 */ /* 0x000fce00078e00ff */
[----:B------:R-:W-:Y:S05]  /*9e80*/  WARPSYNC.COLLECTIVE R15, `(.L_x_240) ;  /* 0x000000000f0c7348 */ /* 0x000fea0003c00000 */
[----:B------:R-:W-:Y:S02]  /*9e90*/  ELECT P6, UR62, PT ;  /* 0x00000000003e782f */ /* 0x000fe400038c0000 */
[----:B------:R-:W-:Y:S01]  /*9ea0*/  MOV R14, UR62 ;  /* 0x0000003e000e7c02 */ /* 0x000fe20008000f00 */
[----:B------:R-:W-:Y:S10]  /*9eb0*/  ENDCOLLECTIVE ;  /* 0x000000000000791b */ /* 0x000ff40003800000 */
.L_x_240:
[----:B------:R-:W-:Y:S05]  /*9ec0*/  BSYNC B1 ;  /* 0x0000000000017941 */ /* 0x000fea0003800000 */
.L_x_239:
[----:B------:R-:W-:Y:S05]  /*9ed0*/  BRA `(.L_x_241) ;  /* 0xffffffec00187947 */ /* 0x000fea000383ffff */
.L_x_214:
[----:B--2---:R2:W3:Y:S02]  /*9ee0*/  SYNCS.PHASECHK.TRANS64.TRYWAIT P1, [R15+URZ+0x40], R8 ;  /* 0x000040080f0075a7 */ /* 0x0044e4000802017f */
[----:B---3--:R-:W-:Y:S05]  /*9ef0*/  @!P1 NANOSLEEP.SYNCS 0x989680 ;  /* 0x009896800000995d */ /* 0x008fea0003900000 */
[----:B------:R-:W3:Y:S02]  /*9f00*/  @!P1 SYNCS.PHASECHK.TRANS64 P1, [R15+URZ+0x40], R8 ;  /* 0x000040080f0095a7 */ /* 0x000ee4000802007f */
[----:B---3--:R-:W-:Y:S05]  /*9f10*/  @!P1 BRA `(.L_x_214) ;  /* 0xfffffffc00f09947 */ /* 0x008fea000383ffff */
[----:B------:R-:W-:Y:S05]  /*9f20*/  BRA `(.L_x_242) ;  /* 0xffffffec004c7947 */ /* 0x000fea000383ffff */
.L_x_223:
[----:B------:R-:W-:Y:S01]  /*9f30*/  BSSY B0, `(.L_x_243) ;  /* 0x0000006000007945 */ /* 0x000fe20003800000 */
[----:B------:R-:W-:-:S07]  /*9f40*/  MOV R15, 0xffffffff ;  /* 0xffffffff000f7802 */ /* 0x000fce0000000f00 */
[----:B------:R-:W-:Y:S05]  /*9f50*/  WARPSYNC.COLLECTIVE R15, `(.L_x_244) ;  /* 0x000000000f0c7348 */ /* 0x000fea0003c00000 */
[----:B------:R-:W-:Y:S02]  /*9f60*/  ELECT P6, UR62, PT ;  /* 0x00000000003e782f */ /* 0x000fe400038c0000 */
[----:B------:R-:W-:Y:S01]  /*9f70*/  MOV R14, UR62 ;  /* 0x0000003e000e7c02 */ /* 0x000fe20008000f00 */
[----:B------:R-:W-:Y:S10]  /*9f80*/  ENDCOLLECTIVE ;  /* 0x000000000000791b */ /* 0x000ff40003800000 */
.L_x_244:
[----:B------:R-:W-:Y:S05]  /*9f90*/  BSYNC B0 ;  /* 0x0000000000007941 */ /* 0x000fea0003800000 */
.L_x_243:
[----:B------:R-:W-:Y:S05]  /*9fa0*/  BRA `(.L_x_245) ;  /* 0xfffffff400a87947 */ /* 0x000fea000383ffff */
.L_x_225:
[----:B-1----:R1:W2:Y:S02]  /*9fb0*/  SYNCS.PHASECHK.TRANS64.TRYWAIT P0, [R7+URZ], R4 ;  /* 0x00000004070075a7 */ /* 0x0022a4000800017f */
[----:B--2---:R-:W-:Y:S05]  /*9fc0*/  @!P0 NANOSLEEP.SYNCS 0x989680 ;  /* 0x009896800000895d */ /* 0x004fea0003900000 */
[----:B------:R-:W2:Y:S02]  /*9fd0*/  @!P0 SYNCS.PHASECHK.TRANS64 P0, [R7+URZ], R4 ;  /* 0x00000004070085a7 */ /* 0x000ea4000800007f */
[----:B--2---:R-:W-:Y:S05]  /*9fe0*/  @!P0 BRA `(.L_x_225) ;  /* 0xfffffffc00f08947 */ /* 0x004fea000383ffff */
[----:B------:R-:W-:Y:S05]  /*9ff0*/  BRA `(.L_x_246) ;  /* 0xfffffff400e47947 */ /* 0x000fea000383ffff */
.L_x_226:
[----:B-1----:R1:W2:Y:S02]  /*a000*/  SYNCS.PHASECHK.TRANS64.TRYWAIT P0, [R6+URZ], R3 ;  /* 0x00000003060075a7 */ /* 0x0022a4000800017f */
[----:B--2---:R-:W-:Y:S05]  /*a010*/  @!P0 NANOSLEEP.SYNCS 0x989680 ;  /* 0x009896800000895d */ /* 0x004fea0003900000 */
[----:B------:R-:W2:Y:S02]  /*a020*/  @!P0 SYNCS.PHASECHK.TRANS64 P0, [R6+URZ], R3 ;  /* 0x00000003060085a7 */ /* 0x000ea4000800007f */
[----:B--2---:R-:W-:Y:S05]  /*a030*/  @!P0 BRA `(.L_x_226) ;  /* 0xfffffffc00f08947 */ /* 0x004fea000383ffff */
[----:B------:R-:W-:Y:S05]  /*a040*/  BRA `(.L_x_247) ;  /* 0xfffffff400f47947 */ /* 0x000fea000383ffff */
.L_x_227:
[----:B-1----:R1:W2:Y:S02]  /*a050*/  SYNCS.PHASECHK.TRANS64.TRYWAIT P0, [R7+URZ], R4 ;  /* 0x00000004070075a7 */ /* 0x0022a4000800017f */
[----:B--2---:R-:W-:Y:S05]  /*a060*/  @!P0 NANOSLEEP.SYNCS 0x989680 ;  /* 0x009896800000895d */ /* 0x004fea0003900000 */
[----:B------:R-:W2:Y:S02]  /*a070*/  @!P0 SYNCS.PHASECHK.TRANS64 P0, [R7+URZ], R4 ;  /* 0x00000004070085a7 */ /* 0x000ea4000800007f */
[----:B--2---:R-:W-:Y:S05]  /*a080*/  @!P0 BRA `(.L_x_227) ;  /* 0xfffffffc00f08947 */ /* 0x004fea000383ffff */
[----:B------:R-:W-:Y:S05]  /*a090*/  BRA `(.L_x_248) ;  /* 0xfffffff800047947 */ /* 0x000fea000383ffff */
.L_x_228:
[----:B-1----:R1:W2:Y:S02]  /*a0a0*/  SYNCS.PHASECHK.TRANS64.TRYWAIT P0, [R6+URZ], R3 ;  /* 0x00000003060075a7 */ /* 0x0022a4000800017f */
[----:B--2---:R-:W-:Y:S05]  /*a0b0*/  @!P0 NANOSLEEP.SYNCS 0x989680 ;  /* 0x009896800000895d */ /* 0x004fea0003900000 */
[----:B------:R-:W2:Y:S02]  /*a0c0*/  @!P0 SYNCS.PHASECHK.TRANS64 P0, [R6+URZ], R3 ;  /* 0x00000003060085a7 */ /* 0x000ea4000800007f */
[----:B--2---:R-:W-:Y:S05]  /*a0d0*/  @!P0 BRA `(.L_x_228) ;  /* 0xfffffffc00f08947 */ /* 0x004fea000383ffff */
[----:B------:R-:W-:Y:S05]  /*a0e0*/  BRA `(.L_x_249) ;  /* 0xfffffff800147947 */ /* 0x000fea000383ffff */
.L_x_229:
[----:B-1----:R1:W2:Y:S02]  /*a0f0*/  SYNCS.PHASECHK.TRANS64.TRYWAIT P0, [R7+URZ], R4 ;  /* 0x00000004070075a7 */ /* 0x0022a4000800017f */
[----:B--2---:R-:W-:Y:S05]  /*a100*/  @!P0 NANOSLEEP.SYNCS 0x989680 ;  /* 0x009896800000895d */ /* 0x004fea0003900000 */
[----:B------:R-:W2:Y:S02]  /*a110*/  @!P0 SYNCS.PHASECHK.TRANS64 P0, [R7+URZ], R4 ;  /* 0x00000004070085a7 */ /* 0x000ea4000800007f */
[----:B--2---:R-:W-:Y:S05]  /*a120*/  @!P0 BRA `(.L_x_229) ;  /* 0xfffffffc00f08947 */ /* 0x004fea000383ffff */
[----:B------:R-:W-:Y:S05]  /*a130*/  BRA `(.L_x_250) ;  /* 0xfffffff800247947 */ /* 0x000fea000383ffff */
.L_x_230:
[----:B-1----:R1:W2:Y:S02]  /*a140*/  SYNCS.PHASECHK.TRANS64.TRYWAIT P0, [R6+URZ], R3 ;  /* 0x00000003060075a7 */ /* 0x0022a4000800017f */
[----:B--2---:R-:W-:Y:S05]  /*a150*/  @!P0 NANOSLEEP.SYNCS 0x989680 ;  /* 0x009896800000895d */ /* 0x004fea0003900000 */
[----:B------:R-:W2:Y:S02]  /*a160*/  @!P0 SYNCS.PHASECHK.TRANS64 P0, [R6+URZ], R3 ;  /* 0x00000003060085a7 */ /* 0x000ea4000800007f */
[----:B--2---:R-:W-:Y:S05]  /*a170*/  @!P0 BRA `(.L_x_230) ;  /* 0xfffffffc00f08947 */ /* 0x004fea000383ffff */
[----:B------:R-:W-:Y:S05]  /*a180*/  BRA `(.L_x_251) ;  /* 0xfffffff800347947 */ /* 0x000fea000383ffff */
.L_x_231:
[----:B--2---:R2:W3:Y:S02]  /*a190*/  SYNCS.PHASECHK.TRANS64.TRYWAIT P0, [R7+URZ], R4 ;  /* 0x00000004070075a7 */ /* 0x0044e4000800017f */
[----:B---3--:R-:W-:Y:S05]  /*a1a0*/  @!P0 NANOSLEEP.SYNCS 0x989680 ;  /* 0x009896800000895d */ /* 0x008fea0003900000 */
[----:B------:R-:W3:Y:S02]  /*a1b0*/  @!P0 SYNCS.PHASECHK.TRANS64 P0, [R7+URZ], R4 ;  /* 0x00000004070085a7 */ /* 0x000ee4000800007f */
[----:B---3--:R-:W-:Y:S05]  /*a1c0*/  @!P0 BRA `(.L_x_231) ;  /* 0xfffffffc00f08947 */ /* 0x008fea000383ffff */
[----:B------:R-:W-:Y:S05]  /*a1d0*/  BRA `(.L_x_252) ;  /* 0xfffffff8003c7947 */ /* 0x000fea000383ffff */
        .weak           $__internal_0_$__cuda_sm20_rcp_rn_f32_slowpath
        .type           $__internal_0_$__cuda_sm20_rcp_rn_f32_slowpath,@function
        .size           $__internal_0_$__cuda_sm20_rcp_rn_f32_slowpath,(.L_x_258 - $__internal_0_$__cuda_sm20_rcp_rn_f32_slowpath)
$__internal_0_$__cuda_sm20_rcp_rn_f32_slowpath:
[----:B------:R-:W-:Y:S01]  /*a1e0*/  IMAD.SHL.U32 R0, R3, 0x2, RZ ;  /* 0x0000000203007824 */ /* 0x000fe200078e00ff */
[----:B------:R-:W-:Y:S04]  /*a1f0*/  BSSY B0, `(.L_x_253) ;  /* 0x0000030000007945 */ /* 0x000fe80003800000 */
[----:B------:R-:W-:-:S04]  /*a200*/  SHF.R.U32.HI R84, RZ, 0x18, R0 ;  /* 0x00000018ff547819 */ /* 0x000fc80000011600 */
[----:B------:R-:W-:-:S13]  /*a210*/  ISETP.NE.U32.AND P2, PT, R84, RZ, PT ;  /* 0x000000ff5400720c */ /* 0x000fda0003f45070 */
[----:B------:R-:W-:Y:S05]  /*a220*/  @P2 BRA `(.L_x_254) ;  /* 0x0000000000282947 */ /* 0x000fea0003800000 */
[----:B------:R-:W-:-:S04]  /*a230*/  SHF.L.U32 R0, R3, 0x1, RZ ;  /* 0x0000000103007819 */ /* 0x000fc800000006ff */
[----:B------:R-:W-:-:S13]  /*a240*/  ISETP.NE.AND P2, PT, R0, RZ, PT ;  /* 0x000000ff0000720c */ /* 0x000fda0003f45270 */
[----:B------:R-:W-:Y:S01]  /*a250*/  @P2 FFMA R37, R3, 1.84467440737095516160e+19, RZ ;  /* 0x5f80000003252823 */ /* 0x000fe200000000ff */
[----:B------:R-:W-:Y:S08]  /*a260*/  @!P2 MUFU.RCP R36, R3 ;  /* 0x000000030024a308 */ /* 0x000ff00000001000 */
[----:B------:R-:W1:Y:S02]  /*a270*/  @P2 MUFU.RCP R0, R37 ;  /* 0x0000002500002308 */ /* 0x000e640000001000 */
[----:B-1----:R-:W-:-:S04]  /*a280*/  @P2 FFMA R73, R37, R0, -1 ;  /* 0xbf80000025492423 */ /* 0x002fc80000000000 */
[----:B------:R-:W-:-:S04]  /*a290*/  @P2 FADD.FTZ R73, -R73, -RZ ;  /* 0x800000ff49492221 */ /* 0x000fc80000010100 */
[----:B------:R-:W-:-:S04]  /*a2a0*/  @P2 FFMA R0, R0, R73, R0 ;  /* 0x0000004900002223 */ /* 0x000fc80000000000 */
[----:B------:R-:W-:Y:S01]  /*a2b0*/  @P2 FFMA R36, R0, 1.84467440737095516160e+19, RZ ;  /* 0x5f80000000242823 */ /* 0x000fe200000000ff */
[----:B------:R-:W-:Y:S06]  /*a2c0*/  BRA `(.L_x_255) ;  /* 0x0000000000887947 */ /* 0x000fec0003800000 */
.L_x_254:
[----:B------:R-:W-:-:S05]  /*a2d0*/  VIADD R86, R84, 0xffffff03 ;  /* 0xffffff0354567836 */ /* 0x000fca0000000000 */
[----:B------:R-:W-:-:S13]  /*a2e0*/  ISETP.GT.U32.AND P2, PT, R86, 0x1, PT ;  /* 0x000000015600780c */ /* 0x000fda0003f44070 */
[----:B------:R-:W-:Y:S05]  /*a2f0*/  @P2 BRA `(.L_x_256) ;  /* 0x0000000000782947 */ /* 0x000fea0003800000 */
[----:B------:R-:W-:Y:S02]  /*a300*/  LOP3.LUT R0, R3, 0x7fffff, RZ, 0xc0, !PT ;  /* 0x007fffff03007812 */ /* 0x000fe400078ec0ff */
[----:B------:R-:W-:Y:S02]  /*a310*/  MOV R75, 0x3 ;  /* 0x00000003004b7802 */ /* 0x000fe40000000f00 */
[----:B------:R-:W-:Y:S02]  /*a320*/  LOP3.LUT R0, R0, 0x3f800000, RZ, 0xfc, !PT ;  /* 0x3f80000000007812 */ /* 0x000fe400078efcff */
[----:B------:R-:W-:Y:S02]  /*a330*/  SHF.L.U32 R75, R75, R86, RZ ;  /* 0x000000564b4b7219 */ /* 0x000fe400000006ff */
[----:B------:R-:W1:Y:S02]  /*a340*/  MUFU.RCP R37, R0 ;  /* 0x0000000000257308 */ /* 0x000e640000001000 */
[----:B-1----:R-:W-:-:S04]  /*a350*/  FFMA R36, R0, R37, -1 ;  /* 0xbf80000000247423 */ /* 0x002fc80000000025 */
[----:B------:R-:W-:-:S04]  /*a360*/  FADD.FTZ R36, -R36, -RZ ;  /* 0x800000ff24247221 */ /* 0x000fc80000010100 */
[CCC-:B------:R-:W-:Y:S01]  /*a370*/  FFMA.RM R73, R37.reuse, R36.reuse, R37.reuse ;  /* 0x0000002425497223 */ /* 0x1c0fe20000004025 */
[----:B------:R-:W-:-:S04]  /*a380*/  FFMA.RP R74, R37, R36, R37 ;  /* 0x00000024254a7223 */ /* 0x000fc80000008025 */
[C---:B------:R-:W-:Y:S02]  /*a390*/  LOP3.LUT R36, R73.reuse, 0x7fffff, RZ, 0xc0, !PT ;  /* 0x007fffff49247812 */ /* 0x040fe400078ec0ff */
[----:B------:R-:W-:Y:S02]  /*a3a0*/  FSETP.NEU.FTZ.AND P2, PT, R73, R74, PT ;  /* 0x0000004a4900720b */ /* 0x000fe40003f5d000 */
[----:B------:R-:W-:Y:S02]  /*a3b0*/  LOP3.LUT R36, R36, 0x800000, RZ, 0xfc, !PT ;  /* 0x0080000024247812 */ /* 0x000fe400078efcff */
[----:B------:R-:W-:Y:S02]  /*a3c0*/  SEL R37, RZ, 0xffffffff, !P2 ;  /* 0xffffffffff257807 */ /* 0x000fe40005000000 */
[----:B------:R-:W-:-:S03]  /*a3d0*/  LOP3.LUT R75, R75, R36, RZ, 0xc0, !PT ;  /* 0x000000244b4b7212 */ /* 0x000fc600078ec0ff */
[----:B------:R-:W-:Y:S01]  /*a3e0*/  IMAD.MOV R37, RZ, RZ, -R37 ;  /* 0x000000ffff257224 */ /* 0x000fe200078e0a25 */
[----:B------:R-:W-:-:S04]  /*a3f0*/  SHF.R.U32.HI R75, RZ, R86, R75 ;  /* 0x00000056ff4b7219 */ /* 0x000fc8000001164b */
[--C-:B------:R-:W-:Y:S01]  /*a400*/  LOP3.LUT P3, RZ, R37, R86, R36.reuse, 0xf8, !PT ;  /* 0x0000005625ff7212 */ /* 0x100fe2000786f824 */
[----:B------:R-:W-:Y:S01]  /*a410*/  VIADD R37, R84, 0xffffff04 ;  /* 0xffffff0454257836 */ /* 0x000fe20000000000 */
[C---:B------:R-:W-:Y:S02]  /*a420*/  LOP3.LUT P2, RZ, R75.reuse, 0x1, RZ, 0xc0, !PT ;  /* 0x000000014bff7812 */ /* 0x040fe4000784c0ff */
[----:B------:R-:W-:Y:S02]  /*a430*/  LOP3.LUT P4, RZ, R75, 0x2, RZ, 0xc0, !PT ;  /* 0x000000024bff7812 */ /* 0x000fe4000788c0ff */
[----:B------:R-:W-:Y:S02]  /*a440*/  SHF.R.U32.HI R36, RZ, R37, R36 ;  /* 0x00000025ff247219 */ /* 0x000fe40000011624 */
[----:B------:R-:W-:Y:S02]  /*a450*/  PLOP3.LUT P2, PT, P2, P3, P4, 0xe0, 0x0 ;  /* 0x000000000000781c */ /* 0x000fe40001747c40 */
[----:B------:R-:W-:-:S02]  /*a460*/  LOP3.LUT P3, RZ, R3, 0x7fffff, RZ, 0xc0, !PT ;  /* 0x007fffff03ff7812 */ /* 0x000fc4000786c0ff */
[----:B------:R-:W-:-:S04]  /*a470*/  SEL R0, RZ, 0x1, !P2 ;  /* 0x00000001ff007807 */ /* 0x000fc80005000000 */
[----:B------:R-:W-:-:S04]  /*a480*/  IADD3 R0, -R0, RZ, RZ ;  /* 0x000000ff00007210 */ /* 0x000fc80007ffe1ff */
[----:B------:R-:W-:-:S13]  /*a490*/  ISETP.GE.AND P2, PT, R0, RZ, PT ;  /* 0x000000ff0000720c */ /* 0x000fda0003f46270 */
[----:B------:R-:W-:-:S05]  /*a4a0*/  @!P2 IADD3 R36, R36, 0x1, RZ ;  /* 0x000000012424a810 */ /* 0x000fca0007ffe0ff */
[----:B------:R-:W-:-:S05]  /*a4b0*/  @!P3 IMAD.SHL.U32 R36, R36, 0x2, RZ ;  /* 0x000000022424b824 */ /* 0x000fca00078e00ff */
[----:B------:R-:W-:Y:S01]  /*a4c0*/  LOP3.LUT R36, R36, 0x80000000, R3, 0xf8, !PT ;  /* 0x8000000024247812 */ /* 0x000fe200078ef803 */
[----:B------:R-:W-:Y:S06]  /*a4d0*/  BRA `(.L_x_255) ;  /* 0x0000000000047947 */ /* 0x000fec0003800000 */
.L_x_256:
[----:B------:R1:W2:Y:S02]  /*a4e0*/  MUFU.RCP R36, R3 ;  /* 0x0000000300247308 */ /* 0x0002a40000001000 */
.L_x_255:
[----:B------:R-:W-:Y:S05]  /*a4f0*/  BSYNC B0 ;  /* 0x0000000000007941 */ /* 0x000fea0003800000 */
.L_x_253:
[----:B-12---:R-:W-:Y:S01]  /*a500*/  MOV R3, R36 ;  /* 0x0000002400037202 */ /* 0x006fe20000000f00 */
[----:B------:R-:W-:Y:S01]  /*a510*/  IMAD.MOV.U32 R36, RZ, RZ, R76 ;  /* 0x000000ffff247224 */ /* 0x000fe200078e004c */
[----:B------:R-:W-:-:S04]  /*a520*/  MOV R37, 0x0 ;  /* 0x0000000000257802 */ /* 0x000fc80000000f00 */
[----:B------:R-:W-:Y:S05]  /*a530*/  RET.REL.NODEC R36 `(_ZN7cutlass13device_kernelINS_4gemm6kernel13GemmUniversalIN4cute5tupleIJiiiiEEENS1_10collective13CollectiveMmaINS1_34MainloopSm90TmaGmmaWarpSpecializedILi8ENS5_IJNS4_1CILi1EEESB_SB_EEENS1_35KernelTmaWarpSpecializedCooperativeEEENS5_IJNSA_ILi128EEENSA_ILi64EEESG_EEENS_6half_tENS5_IJlSB_lEEESI_SJ_NS4_8TiledMMAINS4_8MMA_AtomIJNS4_4SM904GMMA25MMA_64x64x16_F32F16F16_SSILNSN_5MajorE0ELSP_0ELNSN_7ScaleInE1ELSQ_1EEEEEENS4_6LayoutINS5_IJNSA_ILi2EEESB_SB_EEENS5_IJSB_NSA_ILi0EEESW_EEEEENS5_IJNS4_10UnderscoreESZ_SZ_EEEEENS4_13SM90_TMA_LOADENS4_14ComposedLayoutINS4_7SwizzleILi3ELi4ELi3EEENS4_18smem_ptr_flag_bitsILi16EEENST_INS5_IJNSA_ILi8EEESG_EEENS5_IJSG_SB_EEEEEEEvNS4_8identityES12_S1C_vS1D_EENS_8epilogue10collective18CollectiveEpilogueINS1F_22Sm90TmaWarpSpecializedILi3ELi2ELi16ELb1ELb0EEEJSH_NS5_IJSF_NSA_ILi32EEEEEESI_SJ_SI_SJ_NS1F_6fusion15FusionCallbacksIS1J_NS1M_13LinCombEltActINS1F_6thread4SiLuESI_fSI_fLNS_15FloatRoundStyleE2EEESH_S1L_JEEES12_NS13_INS14_ILi2ELi4ELi3EEES17_NST_INS5_IJS18_S1K_EEENS5_IJS1K_SB_EEEEEEENS4_17SM75_U32x4_LDSM_NENS4_14SM90_TMA_STOREES1Y_NS4_17SM90_U32x4_STSM_NENS4_9Copy_AtomIJS21_SI_EEEvEEEvvEEEEvNT_6ParamsE) ;  /* 0xffffff5824b07950 */ /* 0x000fea0003c3ffff */
.L_x_257:
[----:B------:R-:W-:-:S00]  /*a540*/  BRA `(.L_x_257) ;  /* 0xfffffffc00fc7947 */ /* 0x000fc0000383ffff */
[----:B------:R-:W-:-:S00]  /*a550*/  NOP ;  /* 0x0000000000007918 */ /* 0x000fc00000000000 */
        /* <DEDUP_REMOVED lines=10> */
.L_x_258:


//--------------------- .nv.global.init           --------------------------
	.section	.nv.global.init,"aw",@progbits
.nv.global.init:
	.type		$str$22,@object
	.size		$str$22,($str$26 - $str$22)
$str$22:
        /*0000*/ 	.byte	0x6b, 0x5f, 0x74, 0x69, 0x6c, 0x65, 0x5f, 0x63, 0x6f, 0x75, 0x6e, 0x74, 0x20, 0x3e, 0x3d, 0x20
        /*0010*/ 	.byte	0x31, 0x00
	.type		$str$26,@object
	.size		$str$26,($str$27 - $str$26)
$str$26:
        /*0012*/ 	.byte	0x28, 0x61, 0x64, 0x64, 0x72, 0x65, 0x73, 0x73, 0x20, 0x26, 0x20, 0x6d, 0x61, 0x73, 0x6b, 0x29
        /*0022*/ 	.byte	0x20, 0x3d, 0x3d, 0x20, 0x30, 0x00
	.type		$str$27,@object
	.size		$str$27,($str$23 - $str$27)
$str$27:
        /*0028*/ 	.byte	0x2f, 0x74, 0x6d, 0x70, 0x2f, 0x63, 0x75, 0x74, 0x6c, 0x61, 0x73, 0x73, 0x5f, 0x73, 0x77, 0x65
        /*0038*/ 	.byte	0x65, 0x70, 0x5f, 0x73, 0x72, 0x63, 0x2f, 0x69, 0x6e, 0x63, 0x6c, 0x75, 0x64, 0x65, 0x2f, 0x63
        /*0048*/ 	.byte	0x75, 0x74, 0x65, 0x2f, 0x70, 0x6f, 0x69, 0x6e, 0x74, 0x65, 0x72, 0x5f, 0x66, 0x6c, 0x61, 0x67
        /*0058*/ 	.byte	0x67, 0x65, 0x64, 0x2e, 0x68, 0x70, 0x70, 0x00
	.type		$str$23,@object
	.size		$str$23,(__unnamed_2 - $str$23)
$str$23:
        /*0060*/ 	.byte	0x2f, 0x74, 0x6d, 0x70, 0x2f, 0x63, 0x75, 0x74, 0x6c, 0x61, 0x73, 0x73, 0x5f, 0x73, 0x77, 0x65
        /*0070*/ 	.byte	0x65, 0x70, 0x5f, 0x73, 0x72, 0x63, 0x2f, 0x69, 0x6e, 0x63, 0x6c, 0x75, 0x64, 0x65, 0x2f, 0x63
        /*0080*/ 	.byte	0x75, 0x74, 0x6c, 0x61, 0x73, 0x73, 0x2f, 0x67, 0x65, 0x6d, 0x6d, 0x2f, 0x63, 0x6f, 0x6c, 0x6c
        /*0090*/ 	.byte	0x65, 0x63, 0x74, 0x69, 0x76, 0x65, 0x2f, 0x73, 0x6d, 0x39, 0x30, 0x5f, 0x6d, 0x6d, 0x61, 0x5f
        /*00a0*/ 	.byte	0x74, 0x6d, 0x61, 0x5f, 0x67, 0x6d, 0x6d, 0x61, 0x5f, 0x73, 0x73, 0x5f, 0x77, 0x61, 0x72, 0x70
        /*00b0*/ 	.byte	0x73, 0x70, 0x65, 0x63, 0x69, 0x61, 0x6c, 0x69, 0x7a, 0x65, 0x64, 0x2e, 0x68, 0x70, 0x70, 0x00
	.type		__unnamed_2,@object
	.size		__unnamed_2,(__unnamed_1 - __unnamed_2)
__unnamed_2:
        /*00c0*/ 	.byte	0x61, 0x75, 0x74, 0x6f, 0x20, 0x63, 0x75, 0x74, 0x65, 0x3a, 0x3a, 0x61, 0x73, 0x5f, 0x70, 0x6f
        /* <DEDUP_REMOVED lines=27> */
        /*0280*/ 	.byte	0x36, 0x3e, 0x3e, 0x3e, 0x3e, 0x3e, 0x5d, 0x00
	.type		__unnamed_1,@object
	.size		__unnamed_1,(.L_0 - __unnamed_1)
__unnamed_1:
        /* <DEDUP_REMOVED lines=181> */
.L_0:


//--------------------- .nv.shared._ZN7cutlass13device_kernelINS_4gemm6kernel13GemmUniversalIN4cute5tupleIJiiiiEEENS1_10collective13CollectiveMmaINS1_34MainloopSm90TmaGmmaWarpSpecializedILi8ENS5_IJNS4_1CILi1EEESB_SB_EEENS1_35KernelTmaWarpSpecializedCooperativeEEENS5_IJNSA_ILi128EEENSA_ILi64EEESG_EEENS_6half_tENS5_IJlSB_lEEESI_SJ_NS4_8TiledMMAINS4_8MMA_AtomIJNS4_4SM904GMMA25MMA_64x64x16_F32F16F16_SSILNSN_5MajorE0ELSP_0ELNSN_7ScaleInE1ELSQ_1EEEEEENS4_6LayoutINS5_IJNSA_ILi2EEESB_SB_EEENS5_IJSB_NSA_ILi0EEESW_EEEEENS5_IJNS4_10UnderscoreESZ_SZ_EEEEENS4_13SM90_TMA_LOADENS4_14ComposedLayoutINS4_7SwizzleILi3ELi4ELi3EEENS4_18smem_ptr_flag_bitsILi16EEENST_INS5_IJNSA_ILi8EEESG_EEENS5_IJSG_SB_EEEEEEEvNS4_8identityES12_S1C_vS1D_EENS_8epilogue10collective18CollectiveEpilogueINS1F_22Sm90TmaWarpSpecializedILi3ELi2ELi16ELb1ELb0EEEJSH_NS5_IJSF_NSA_ILi32EEEEEESI_SJ_SI_SJ_NS1F_6fusion15FusionCallbacksIS1J_NS1M_13LinCombEltActINS1F_6thread4SiLuESI_fSI_fLNS_15FloatRoundStyleE2EEESH_S1L_JEEES12_NS13_INS14_ILi2ELi4ELi3EEES17_NST_INS5_IJS18_S1K_EEENS5_IJS1K_SB_EEEEEEENS4_17SM75_U32x4_LDSM_NENS4_14SM90_TMA_STOREES1Y_NS4_17SM90_U32x4_STSM_NENS4_9Copy_AtomIJS21_SI_EEEvEEEvvEEEEvNT_6ParamsE --------------------------
	.section	.nv.shared._ZN7cutlass13device_kernelINS_4gemm6kernel13GemmUniversalIN4cute5tupleIJiiiiEEENS1_10collective13CollectiveMmaINS1_34MainloopSm90TmaGmmaWarpSpecializedILi8ENS5_IJNS4_1CILi1EEESB_SB_EEENS1_35KernelTmaWarpSpecializedCooperativeEEENS5_IJNSA_ILi128EEENSA_ILi64EEESG_EEENS_6half_tENS5_IJlSB_lEEESI_SJ_NS4_8TiledMMAINS4_8MMA_AtomIJNS4_4SM904GMMA25MMA_64x64x16_F32F16F16_SSILNSN_5MajorE0ELSP_0ELNSN_7ScaleInE1ELSQ_1EEEEEENS4_6LayoutINS5_IJNSA_ILi2EEESB_SB_EEENS5_IJSB_NSA_ILi0EEESW_EEEEENS5_IJNS4_10UnderscoreESZ_SZ_EEEEENS4_13SM90_TMA_LOADENS4_14ComposedLayoutINS4_7SwizzleILi3ELi4ELi3EEENS4_18smem_ptr_flag_bitsILi16EEENST_INS5_IJNSA_ILi8EEESG_EEENS5_IJSG_SB_EEEEEEEvNS4_8identityES12_S1C_vS1D_EENS_8epilogue10collective18CollectiveEpilogueINS1F_22Sm90TmaWarpSpecializedILi3ELi2ELi16ELb1ELb0EEEJSH_NS5_IJSF_NSA_ILi32EEEEEESI_SJ_SI_SJ_NS1F_6fusion15FusionCallbacksIS1J_NS1M_13LinCombEltActINS1F_6thread4SiLuESI_fSI_fLNS_15FloatRoundStyleE2EEESH_S1L_JEEES12_NS13_INS14_ILi2ELi4ELi3EEES17_NST_INS5_IJS18_S1K_EEENS5_IJS1K_SB_EEEEEEENS4_17SM75_U32x4_LDSM_NENS4_14SM90_TMA_STOREES1Y_NS4_17SM90_U32x4_STSM_NENS4_9Copy_AtomIJS21_SI_EEEvEEEvvEEEEvNT_6ParamsE,"aw",@nobits
	.sectionflags	@""
	.align	16
	.zero		1024


//--------------------- .nv.shared.reserved.0     --------------------------
	.section	.nv.shared.reserved.0,"aw",@nobits
	.weak		__nv_reservedSMEM_offset_0_alias
	.size		__nv_reservedSMEM_offset_0_alias, 0, 0
	.other		__nv_reservedSMEM_offset_0_alias,@"STO_CUDA_RESERVED_SHARED STV_DEFAULT"
__nv_reservedSMEM_offset_0_alias:
	.zero		0


//--------------------- .nv.global                --------------------------
	.section	.nv.global,"aw",@nobits
.nv.global:
	.type		_ZN39_INTERNAL_5337439e_4_k_cu_9c61a9a9_34764cute1_E,@object
	.size		_ZN39_INTERNAL_5337439e_4_k_cu_9c61a9a9_34764cute1_E,(_ZN39_INTERNAL_5337439e_4_k_cu_9c61a9a9_34764cuda3std3__45__cpo6cbeginE - _ZN39_INTERNAL_5337439e_4_k_cu_9c61a9a9_34764cute1_E)
_ZN39_INTERNAL_5337439e_4_k_cu_9c61a9a9_34764cute1_E:
	.zero		1
	.type		_ZN39_INTERNAL_5337439e_4_k_cu_9c61a9a9_34764cuda3std3__45__cpo6cbeginE,@object
	.size		_ZN39_INTERNAL_5337439e_4_k_cu_9c61a9a9_34764cuda3std3__45__cpo6cbeginE,(_ZN39_INTERNAL_5337439e_4_k_cu_9c61a9a9_34764cuda3std3__48in_placeE - _ZN39_INTERNAL_5337439e_4_k_cu_9c61a9a9_34764cuda3std3__45__cpo6cbeginE)
_ZN39_INTERNAL_5337439e_4_k_cu_9c61a9a9_34764cuda3std3__45__cpo6cbeginE:
	.zero		1
	.type		_ZN39_INTERNAL_5337439e_4_k_cu_9c61a9a9_34764cuda3std3__48in_placeE,@object
	.size		_ZN39_INTERNAL_5337439e_4_k_cu_9c61a9a9_34764cuda3std3__48in_placeE,(_ZN39_INTERNAL_5337439e_4_k_cu_9c61a9a9_34764cuda3std6ranges3__45__cpo9iter_moveE - _ZN39_INTERNAL_5337439e_4_k_cu_9c61a9a9_34764cuda3std3__48in_placeE)
_ZN39_INTERNAL_5337439e_4_k_cu_9c61a9a9_34764cuda3std3__48in_placeE:
	.zero		1
	.type		_ZN39_INTERNAL_5337439e_4_k_cu_9c61a9a9_34764cuda3std6ranges3__45__cpo9iter_moveE,@object
	.size		_ZN39_INTERNAL_5337439e_4_k_cu_9c61a9a9_34764cuda3std6ranges3__45__cpo9iter_moveE,(_ZN39_INTERNAL_5337439e_4_k_cu_9c61a9a9_34764cuda3std3__45__cpo5beginE - _ZN39_INTERNAL_5337439e_4_k_cu_9c61a9a9_34764cuda3std6ranges3__45__cpo9iter_moveE)
_ZN39_INTERNAL_5337439e_4_k_cu_9c61a9a9_34764cuda3std6ranges3__45__cpo9iter_moveE:
	.zero		1
	.type		_ZN39_INTERNAL_5337439e_4_k_cu_9c61a9a9_34764cuda3std3__45__cpo5beginE,@object
	.size		_ZN39_INTERNAL_5337439e_4_k_cu_9c61a9a9_34764cuda3std3__45__cpo5beginE,(_ZN39_INTERNAL_5337439e_4_k_cu_9c61a9a9_34764cuda3std3__441_GLOBAL__N__5337439e_4_k_cu_9c61a9a9_34766ignoreE - _ZN39_INTERNAL_5337439e_4_k_cu_9c61a9a9_34764cuda3std3__45__cpo5beginE)
_ZN39_INTERNAL_5337439e_4_k_cu_9c61a9a9_34764cuda3std3__45__cpo5beginE:
	.zero		1
	.type		_ZN39_INTERNAL_5337439e_4_k_cu_9c61a9a9_34764cuda3std3__441_GLOBAL__N__5337439e_4_k_cu_9c61a9a9_34766ignoreE,@object
	.size		_ZN39_INTERNAL_5337439e_4_k_cu_9c61a9a9_34764cuda3std3__441_GLOBAL__N__5337439e_4_k_cu_9c61a9a9_34766ignoreE,(_ZN39_INTERNAL_5337439e_4_k_cu_9c61a9a9_34764cute7productE - _ZN39_INTERNAL_5337439e_4_k_cu_9c61a9a9_34764cuda3std3__441_GLOBAL__N__5337439e_4_k_cu_9c61a9a9_34766ignoreE)
_ZN39_INTERNAL_5337439e_4_k_cu_9c61a9a9_34764cuda3std3__441_GLOBAL__N__5337439e_4_k_cu_9c61a9a9_34766ignoreE:
	.zero		1
	.type		_ZN39_INTERNAL_5337439e_4_k_cu_9c61a9a9_34764cute7productE,@object
	.size		_ZN39_INTERNAL_5337439e_4_k_cu_9c61a9a9_34764cute7productE,(_ZN39_INTERNAL_5337439e_4_k_cu_9c61a9a9_34764cuda3std3__45__cpo3endE - _ZN39_INTERNAL_5337439e_4_k_cu_9c61a9a9_34764cute7productE)
_ZN39_INTERNAL_5337439e_4_k_cu_9c61a9a9_34764cute7productE:
	.zero		1
	.type		_ZN39_INTERNAL_5337439e_4_k_cu_9c61a9a9_34764cuda3std3__45__cpo3endE,@object
	.size		_ZN39_INTERNAL_5337439e_4_k_cu_9c61a9a9_34764cuda3std3__45__cpo3endE,(_ZN39_INTERNAL_5337439e_4_k_cu_9c61a9a9_34764cuda3std3__419piecewise_constructE - _ZN39_INTERNAL_5337439e_4_k_cu_9c61a9a9_34764cuda3std3__45__cpo3endE)
_ZN39_INTERNAL_5337439e_4_k_cu_9c61a9a9_34764cuda3std3__45__cpo3endE:
	.zero		1
	.type		_ZN39_INTERNAL_5337439e_4_k_cu_9c61a9a9_34764cuda3std3__419piecewise_constructE,@object
	.size		_ZN39_INTERNAL_5337439e_4_k_cu_9c61a9a9_34764cuda3std3__419piecewise_constructE,(_ZN39_INTERNAL_5337439e_4_k_cu_9c61a9a9_34764cuda3std3__45__cpo4cendE - _ZN39_INTERNAL_5337439e_4_k_cu_9c61a9a9_34764cuda3std3__419piecewise_constructE)
_ZN39_INTERNAL_5337439e_4_k_cu_9c61a9a9_34764cuda3std3__419piecewise_constructE:
	.zero		1
	.type		_ZN39_INTERNAL_5337439e_4_k_cu_9c61a9a9_34764cuda3std3__45__cpo4cendE,@object
	.size		_ZN39_INTERNAL_5337439e_4_k_cu_9c61a9a9_34764cuda3std3__45__cpo4cendE,(_ZN39_INTERNAL_5337439e_4_k_cu_9c61a9a9_34764cuda3std6ranges3__45__cpo4swapE - _ZN39_INTERNAL_5337439e_4_k_cu_9c61a9a9_34764cuda3std3__45__cpo4cendE)
_ZN39_INTERNAL_5337439e_4_k_cu_9c61a9a9_34764cuda3std3__45__cpo4cendE:
	.zero		1
	.type		_ZN39_INTERNAL_5337439e_4_k_cu_9c61a9a9_34764cuda3std6ranges3__45__cpo4swapE,@object
	.size		_ZN39_INTERNAL_5337439e_4_k_cu_9c61a9a9_34764cuda3std6ranges3__45__cpo4swapE,(.L_9 - _ZN39_INTERNAL_5337439e_4_k_cu_9c61a9a9_34764cuda3std6ranges3__45__cpo4swapE)
_ZN39_INTERNAL_5337439e_4_k_cu_9c61a9a9_34764cuda3std6ranges3__45__cpo4swapE:
	.zero		1
.L_9:


//--------------------- .nv.constant0._ZN7cutlass13device_kernelINS_4gemm6kernel13GemmUniversalIN4cute5tupleIJiiiiEEENS1_10collective13CollectiveMmaINS1_34MainloopSm90TmaGmmaWarpSpecializedILi8ENS5_IJNS4_1CILi1EEESB_SB_EEENS1_35KernelTmaWarpSpecializedCooperativeEEENS5_IJNSA_ILi128EEENSA_ILi64EEESG_EEENS_6half_tENS5_IJlSB_lEEESI_SJ_NS4_8TiledMMAINS4_8MMA_AtomIJNS4_4SM904GMMA25MMA_64x64x16_F32F16F16_SSILNSN_5MajorE0ELSP_0ELNSN_7ScaleInE1ELSQ_1EEEEEENS4_6LayoutINS5_IJNSA_ILi2EEESB_SB_EEENS5_IJSB_NSA_ILi0EEESW_EEEEENS5_IJNS4_10UnderscoreESZ_SZ_EEEEENS4_13SM90_TMA_LOADENS4_14ComposedLayoutINS4_7SwizzleILi3ELi4ELi3EEENS4_18smem_ptr_flag_bitsILi16EEENST_INS5_IJNSA_ILi8EEESG_EEENS5_IJSG_SB_EEEEEEEvNS4_8identityES12_S1C_vS1D_EENS_8epilogue10collective18CollectiveEpilogueINS1F_22Sm90TmaWarpSpecializedILi3ELi2ELi16ELb1ELb0EEEJSH_NS5_IJSF_NSA_ILi32EEEEEESI_SJ_SI_SJ_NS1F_6fusion15FusionCallbacksIS1J_NS1M_13LinCombEltActINS1F_6thread4SiLuESI_fSI_fLNS_15FloatRoundStyleE2EEESH_S1L_JEEES12_NS13_INS14_ILi2ELi4ELi3EEES17_NST_INS5_IJS18_S1K_EEENS5_IJS1K_SB_EEEEEEENS4_17SM75_U32x4_LDSM_NENS4_14SM90_TMA_STOREES1Y_NS4_17SM90_U32x4_STSM_NENS4_9Copy_AtomIJS21_SI_EEEvEEEvvEEEEvNT_6ParamsE --------------------------
	.section	.nv.constant0._ZN7cutlass13device_kernelINS_4gemm6kernel13GemmUniversalIN4cute5tupleIJiiiiEEENS1_10collective13CollectiveMmaINS1_34MainloopSm90TmaGmmaWarpSpecializedILi8ENS5_IJNS4_1CILi1EEESB_SB_EEENS1_35KernelTmaWarpSpecializedCooperativeEEENS5_IJNSA_ILi128EEENSA_ILi64EEESG_EEENS_6half_tENS5_IJlSB_lEEESI_SJ_NS4_8TiledMMAINS4_8MMA_AtomIJNS4_4SM904GMMA25MMA_64x64x16_F32F16F16_SSILNSN_5MajorE0ELSP_0ELNSN_7ScaleInE1ELSQ_1EEEEEENS4_6LayoutINS5_IJNSA_ILi2EEESB_SB_EEENS5_IJSB_NSA_ILi0EEESW_EEEEENS5_IJNS4_10UnderscoreESZ_SZ_EEEEENS4_13SM90_TMA_LOADENS4_14ComposedLayoutINS4_7SwizzleILi3ELi4ELi3EEENS4_18smem_ptr_flag_bitsILi16EEENST_INS5_IJNSA_ILi8EEESG_EEENS5_IJSG_SB_EEEEEEEvNS4_8identityES12_S1C_vS1D_EENS_8epilogue10collective18CollectiveEpilogueINS1F_22Sm90TmaWarpSpecializedILi3ELi2ELi16ELb1ELb0EEEJSH_NS5_IJSF_NSA_ILi32EEEEEESI_SJ_SI_SJ_NS1F_6fusion15FusionCallbacksIS1J_NS1M_13LinCombEltActINS1F_6thread4SiLuESI_fSI_fLNS_15FloatRoundStyleE2EEESH_S1L_JEEES12_NS13_INS14_ILi2ELi4ELi3EEES17_NST_INS5_IJS18_S1K_EEENS5_IJS1K_SB_EEEEEEENS4_17SM75_U32x4_LDSM_NENS4_14SM90_TMA_STOREES1Y_NS4_17SM90_U32x4_STSM_NENS4_9Copy_AtomIJS21_SI_EEEvEEEvvEEEEvNT_6ParamsE,"a",@progbits
	.sectionflags	@""
	.align	4
.nv.constant0._ZN7cutlass13device_kernelINS_4gemm6kernel13GemmUniversalIN4cute5tupleIJiiiiEEENS1_10collective13CollectiveMmaINS1_34MainloopSm90TmaGmmaWarpSpecializedILi8ENS5_IJNS4_1CILi1EEESB_SB_EEENS1_35KernelTmaWarpSpecializedCooperativeEEENS5_IJNSA_ILi128EEENSA_ILi64EEESG_EEENS_6half_tENS5_IJlSB_lEEESI_SJ_NS4_8TiledMMAINS4_8MMA_AtomIJNS4_4SM904GMMA25MMA_64x64x16_F32F16F16_SSILNSN_5MajorE0ELSP_0ELNSN_7ScaleInE1ELSQ_1EEEEEENS4_6LayoutINS5_IJNSA_ILi2EEESB_SB_EEENS5_IJSB_NSA_ILi0EEESW_EEEEENS5_IJNS4_10UnderscoreESZ_SZ_EEEEENS4_13SM90_TMA_LOADENS4_14ComposedLayoutINS4_7SwizzleILi3ELi4ELi3EEENS4_18smem_ptr_flag_bitsILi16EEENST_INS5_IJNSA_ILi8EEESG_EEENS5_IJSG_SB_EEEEEEEvNS4_8identityES12_S1C_vS1D_EENS_8epilogue10collective18CollectiveEpilogueINS1F_22Sm90TmaWarpSpecializedILi3ELi2ELi16ELb1ELb0EEEJSH_NS5_IJSF_NSA_ILi32EEEEEESI_SJ_SI_SJ_NS1F_6fusion15FusionCallbacksIS1J_NS1M_13LinCombEltActINS1F_6thread4SiLuESI_fSI_fLNS_15FloatRoundStyleE2EEESH_S1L_JEEES12_NS13_INS14_ILi2ELi4ELi3EEES17_NST_INS5_IJS18_S1K_EEENS5_IJS1K_SB_EEEEEEENS4_17SM75_U32x4_LDSM_NENS4_14SM90_TMA_STOREES1Y_NS4_17SM90_U32x4_STSM_NENS4_9Copy_AtomIJS21_SI_EEEvEEEvvEEEEvNT_6ParamsE:
	.zero		2432


//--------------------- SYMBOLS --------------------------

	.type		.nv.reservedSmem.offset0,@object
	.size		.nv.reservedSmem.offset0,0x4
	.type		__assertfail,@function
